	.target	sm_100a

	.elftype	@"ET_EXEC"


//--------------------- .note.nv.tkinfo           --------------------------
	.section	.note.nv.tkinfo,"",@"SHT_NOTE"
	.sectionflags	@"SHF_NOTE_NV_TKINFO"
	.tkinfo
        /*0018*/ 	.word	0x00000002
        /*0030*/ 	.string	""
        /*0030*/ 	.string	"ptxas"
        /*0030*/ 	.string	"Cuda compilation tools, release 13.0, V13.0.88"
        /*0030*/ 	.string	"Build cuda_13.0.r13.0/compiler.36424714_0"
        /*0030*/ 	.string	"-arch sm_100a -m 64 "



//--------------------- .note.nv.cuinfo           --------------------------
	.section	.note.nv.cuinfo,"",@"SHT_NOTE"
	.sectionflags	@"SHF_NOTE_NV_CUINFO"
        /*0018*/ 	.short	0x0002
        /*001a*/ 	.short	0x0064
        /*001c*/ 	.short	0x0082
	.zero		2


//--------------------- .nv.info                  --------------------------
	.section	.nv.info,"",@"SHT_CUDA_INFO"
	.align	4


	//----- nvinfo : EIATTR_REGCOUNT
	.align		4
        /*0000*/ 	.byte	0x04, 0x2f
        /*0002*/ 	.short	(.L_19 - .L_18)
	.align		4
.L_18:
        /*0004*/ 	.word	index@(_ZN7cutlass13device_kernelINS_4conv6kernel13ConvUniversalINS1_16ConvProblemShapeILNS1_8OperatorE2ELi2EEENS1_10collective14CollectiveConvINS1_47MainloopSm100TmaUmmaWarpSpecializedImplicitGemmILS5_2ELi13ELi2ELi1ELi2EN4cute5tupleIJNSA_1CILi1EEESD_SD_EEEEENSB_IJNSC_ILi64EEENSB_IJSG_EEESH_EEENS_6half_tESJ_NSA_8TiledMMAINSA_8MMA_AtomIJNSA_20SM100_MMA_F16BF16_SSISJ_SJ_fLi64ELi64ELNSA_4UMMA5MajorE1ELSO_1ELNSN_7ScaleInE0ELSP_0EEEEEENSA_6LayoutISE_NSB_IJNSC_ILi0EEEST_ST_EEEEENSB_IJNSA_10UnderscoreESW_SW_EEEEENS7_6detail27Sm100ImplicitGemmTileTraitsINSA_13SM90_TMA_LOADENSA_14ComposedLayoutINSA_7SwizzleILi3ELi4ELi3EEENSA_18smem_ptr_flag_bitsILi16EEENSS_INSB_IJSG_NSC_ILi8EEEEEENSB_IJSD_SG_EEEEEEEvEENS10_INSA_20SM90_TMA_LOAD_IM2COLES1B_vEEEENS_8epilogue10collective18CollectiveEpilogueINS1G_23Sm100TmaWarpSpecializedILi3ELi2ELi16ELb1ELb0EEEJSI_NSB_IJNSS_ISG_SD_EENSS_INSC_ILi32EEESD_EEEEESJ_NSB_IJlNSB_IJSD_llEEEST_EEESJ_S1Q_NS1G_6fusion15FusionCallbacksIS1K_NS1R_17LinearCombinationISJ_fSJ_fLNS_15FloatRoundStyleE2EEESI_S1O_JEEENSA_5SM1004TMEM4LOAD26SM100_TMEM_LOAD_16dp256b4xES11_NS12_INS13_ILi2ELi4ELi3EEES16_NSS_INSB_IJS17_S1M_EEENSB_IJS1M_SD_EEEEEEENSA_17SM75_U32x4_LDSM_NENSA_14SM90_TMA_STOREES25_NSA_17SM90_U32x4_STSM_NENSA_39AutoVectorizingCopyWithAssumedAlignmentILi128EEEEEEvvEEEEvNT_6ParamsE)
        /*0008*/ 	.word	0x00000049


	//----- nvinfo : EIATTR_FRAME_SIZE
	.align		4
.L_19:
        /*000c*/ 	.byte	0x04, 0x11
        /*000e*/ 	.short	(.L_21 - .L_20)
	.align		4
.L_20:
        /*0010*/ 	.word	index@($__internal_2_$__cuda_sm10x_tcgen05_guardrail_trap_unallocated_columns_being_dealloced)
        /*0014*/ 	.word	0x00000008


	//----- nvinfo : EIATTR_FRAME_SIZE
	.align		4
.L_21:
        /*0018*/ 	.byte	0x04, 0x11
        /*001a*/ 	.short	(.L_23 - .L_22)
	.align		4
.L_22:
        /*001c*/ 	.word	index@($__internal_1_$__cuda_sm10x_tcgen05_guardrail_trap_phase_invalid_during_alloc)
        /*0020*/ 	.word	0x00000008


	//----- nvinfo : EIATTR_FRAME_SIZE
	.align		4
.L_23:
        /*0024*/ 	.byte	0x04, 0x11
        /*0026*/ 	.short	(.L_25 - .L_24)
	.align		4
.L_24:
        /*0028*/ 	.word	index@($__internal_0_$__cuda_sm10x_tcgen05_guardrail_trap_col_being_dealloced_not_returned_by_alloc)
        /*002c*/ 	.word	0x00000008


	//----- nvinfo : EIATTR_FRAME_SIZE
	.align		4
.L_25:
        /*0030*/ 	.byte	0x04, 0x11
        /*0032*/ 	.short	(.L_27 - .L_26)
	.align		4
.L_26:
        /*0034*/ 	.word	index@(_ZN7cutlass13device_kernelINS_4conv6kernel13ConvUniversalINS1_16ConvProblemShapeILNS1_8OperatorE2ELi2EEENS1_10collective14CollectiveConvINS1_47MainloopSm100TmaUmmaWarpSpecializedImplicitGemmILS5_2ELi13ELi2ELi1ELi2EN4cute5tupleIJNSA_1CILi1EEESD_SD_EEEEENSB_IJNSC_ILi64EEENSB_IJSG_EEESH_EEENS_6half_tESJ_NSA_8TiledMMAINSA_8MMA_AtomIJNSA_20SM100_MMA_F16BF16_SSISJ_SJ_fLi64ELi64ELNSA_4UMMA5MajorE1ELSO_1ELNSN_7ScaleInE0ELSP_0EEEEEENSA_6LayoutISE_NSB_IJNSC_ILi0EEEST_ST_EEEEENSB_IJNSA_10UnderscoreESW_SW_EEEEENS7_6detail27Sm100ImplicitGemmTileTraitsINSA_13SM90_TMA_LOADENSA_14ComposedLayoutINSA_7SwizzleILi3ELi4ELi3EEENSA_18smem_ptr_flag_bitsILi16EEENSS_INSB_IJSG_NSC_ILi8EEEEEENSB_IJSD_SG_EEEEEEEvEENS10_INSA_20SM90_TMA_LOAD_IM2COLES1B_vEEEENS_8epilogue10collective18CollectiveEpilogueINS1G_23Sm100TmaWarpSpecializedILi3ELi2ELi16ELb1ELb0EEEJSI_NSB_IJNSS_ISG_SD_EENSS_INSC_ILi32EEESD_EEEEESJ_NSB_IJlNSB_IJSD_llEEEST_EEESJ_S1Q_NS1G_6fusion15FusionCallbacksIS1K_NS1R_17LinearCombinationISJ_fSJ_fLNS_15FloatRoundStyleE2EEESI_S1O_JEEENSA_5SM1004TMEM4LOAD26SM100_TMEM_LOAD_16dp256b4xES11_NS12_INS13_ILi2ELi4ELi3EEES16_NSS_INSB_IJS17_S1M_EEENSB_IJS1M_SD_EEEEEEENSA_17SM75_U32x4_LDSM_NENSA_14SM90_TMA_STOREES25_NSA_17SM90_U32x4_STSM_NENSA_39AutoVectorizingCopyWithAssumedAlignmentILi128EEEEEEvvEEEEvNT_6ParamsE)
        /*0038*/ 	.word	0x00000008


	//----- nvinfo : EIATTR_MIN_STACK_SIZE
	.align		4
.L_27:
        /*003c*/ 	.byte	0x04, 0x12
        /*003e*/ 	.short	(.L_29 - .L_28)
	.align		4
.L_28:
        /*0040*/ 	.word	index@(_ZN7cutlass13device_kernelINS_4conv6kernel13ConvUniversalINS1_16ConvProblemShapeILNS1_8OperatorE2ELi2EEENS1_10collective14CollectiveConvINS1_47MainloopSm100TmaUmmaWarpSpecializedImplicitGemmILS5_2ELi13ELi2ELi1ELi2EN4cute5tupleIJNSA_1CILi1EEESD_SD_EEEEENSB_IJNSC_ILi64EEENSB_IJSG_EEESH_EEENS_6half_tESJ_NSA_8TiledMMAINSA_8MMA_AtomIJNSA_20SM100_MMA_F16BF16_SSISJ_SJ_fLi64ELi64ELNSA_4UMMA5MajorE1ELSO_1ELNSN_7ScaleInE0ELSP_0EEEEEENSA_6LayoutISE_NSB_IJNSC_ILi0EEEST_ST_EEEEENSB_IJNSA_10UnderscoreESW_SW_EEEEENS7_6detail27Sm100ImplicitGemmTileTraitsINSA_13SM90_TMA_LOADENSA_14ComposedLayoutINSA_7SwizzleILi3ELi4ELi3EEENSA_18smem_ptr_flag_bitsILi16EEENSS_INSB_IJSG_NSC_ILi8EEEEEENSB_IJSD_SG_EEEEEEEvEENS10_INSA_20SM90_TMA_LOAD_IM2COLES1B_vEEEENS_8epilogue10collective18CollectiveEpilogueINS1G_23Sm100TmaWarpSpecializedILi3ELi2ELi16ELb1ELb0EEEJSI_NSB_IJNSS_ISG_SD_EENSS_INSC_ILi32EEESD_EEEEESJ_NSB_IJlNSB_IJSD_llEEEST_EEESJ_S1Q_NS1G_6fusion15FusionCallbacksIS1K_NS1R_17LinearCombinationISJ_fSJ_fLNS_15FloatRoundStyleE2EEESI_S1O_JEEENSA_5SM1004TMEM4LOAD26SM100_TMEM_LOAD_16dp256b4xES11_NS12_INS13_ILi2ELi4ELi3EEES16_NSS_INSB_IJS17_S1M_EEENSB_IJS1M_SD_EEEEEEENSA_17SM75_U32x4_LDSM_NENSA_14SM90_TMA_STOREES25_NSA_17SM90_U32x4_STSM_NENSA_39AutoVectorizingCopyWithAssumedAlignmentILi128EEEEEEvvEEEEvNT_6ParamsE)
        /*0044*/ 	.word	0x00000008
.L_29:


//--------------------- .nv.compat                --------------------------
	.section	.nv.compat,"",@"SHT_CUDA_COMPAT_INFO"
	.align	4
        /*0000*/ 	.byte	0x02, 0x09, 0x01, 0x00, 0x02, 0x02, 0x02, 0x00, 0x02, 0x05, 0x05, 0x00, 0x03, 0x07, 0x01, 0x01
        /*0010*/ 	.byte	0x02, 0x03, 0x01, 0x00, 0x02, 0x06, 0x01, 0x00, 0x04, 0x0b, 0x08, 0x00, 0x09, 0x00, 0x00, 0x00
        /*0020*/ 	.byte	0x00, 0x00, 0x00, 0x00


//--------------------- .nv.info._ZN7cutlass13device_kernelINS_4conv6kernel13ConvUniversalINS1_16ConvProblemShapeILNS1_8OperatorE2ELi2EEENS1_10collective14CollectiveConvINS1_47MainloopSm100TmaUmmaWarpSpecializedImplicitGemmILS5_2ELi13ELi2ELi1ELi2EN4cute5tupleIJNSA_1CILi1EEESD_SD_EEEEENSB_IJNSC_ILi64EEENSB_IJSG_EEESH_EEENS_6half_tESJ_NSA_8TiledMMAINSA_8MMA_AtomIJNSA_20SM100_MMA_F16BF16_SSISJ_SJ_fLi64ELi64ELNSA_4UMMA5MajorE1ELSO_1ELNSN_7ScaleInE0ELSP_0EEEEEENSA_6LayoutISE_NSB_IJNSC_ILi0EEEST_ST_EEEEENSB_IJNSA_10UnderscoreESW_SW_EEEEENS7_6detail27Sm100ImplicitGemmTileTraitsINSA_13SM90_TMA_LOADENSA_14ComposedLayoutINSA_7SwizzleILi3ELi4ELi3EEENSA_18smem_ptr_flag_bitsILi16EEENSS_INSB_IJSG_NSC_ILi8EEEEEENSB_IJSD_SG_EEEEEEEvEENS10_INSA_20SM90_TMA_LOAD_IM2COLES1B_vEEEENS_8epilogue10collective18CollectiveEpilogueINS1G_23Sm100TmaWarpSpecializedILi3ELi2ELi16ELb1ELb0EEEJSI_NSB_IJNSS_ISG_SD_EENSS_INSC_ILi32EEESD_EEEEESJ_NSB_IJlNSB_IJSD_llEEEST_EEESJ_S1Q_NS1G_6fusion15FusionCallbacksIS1K_NS1R_17LinearCombinationISJ_fSJ_fLNS_15FloatRoundStyleE2EEESI_S1O_JEEENSA_5SM1004TMEM4LOAD26SM100_TMEM_LOAD_16dp256b4xES11_NS12_INS13_ILi2ELi4ELi3EEES16_NSS_INSB_IJS17_S1M_EEENSB_IJS1M_SD_EEEEEEENSA_17SM75_U32x4_LDSM_NENSA_14SM90_TMA_STOREES25_NSA_17SM90_U32x4_STSM_NENSA_39AutoVectorizingCopyWithAssumedAlignmentILi128EEEEEEvvEEEEvNT_6ParamsE --------------------------
	.section	.nv.info._ZN7cutlass13device_kernelINS_4conv6kernel13ConvUniversalINS1_16ConvProblemShapeILNS1_8OperatorE2ELi2EEENS1_10collective14CollectiveConvINS1_47MainloopSm100TmaUmmaWarpSpecializedImplicitGemmILS5_2ELi13ELi2ELi1ELi2EN4cute5tupleIJNSA_1CILi1EEESD_SD_EEEEENSB_IJNSC_ILi64EEENSB_IJSG_EEESH_EEENS_6half_tESJ_NSA_8TiledMMAINSA_8MMA_AtomIJNSA_20SM100_MMA_F16BF16_SSISJ_SJ_fLi64ELi64ELNSA_4UMMA5MajorE1ELSO_1ELNSN_7ScaleInE0ELSP_0EEEEEENSA_6LayoutISE_NSB_IJNSC_ILi0EEEST_ST_EEEEENSB_IJNSA_10UnderscoreESW_SW_EEEEENS7_6detail27Sm100ImplicitGemmTileTraitsINSA_13SM90_TMA_LOADENSA_14ComposedLayoutINSA_7SwizzleILi3ELi4ELi3EEENSA_18smem_ptr_flag_bitsILi16EEENSS_INSB_IJSG_NSC_ILi8EEEEEENSB_IJSD_SG_EEEEEEEvEENS10_INSA_20SM90_TMA_LOAD_IM2COLES1B_vEEEENS_8epilogue10collective18CollectiveEpilogueINS1G_23Sm100TmaWarpSpecializedILi3ELi2ELi16ELb1ELb0EEEJSI_NSB_IJNSS_ISG_SD_EENSS_INSC_ILi32EEESD_EEEEESJ_NSB_IJlNSB_IJSD_llEEEST_EEESJ_S1Q_NS1G_6fusion15FusionCallbacksIS1K_NS1R_17LinearCombinationISJ_fSJ_fLNS_15FloatRoundStyleE2EEESI_S1O_JEEENSA_5SM1004TMEM4LOAD26SM100_TMEM_LOAD_16dp256b4xES11_NS12_INS13_ILi2ELi4ELi3EEES16_NSS_INSB_IJS17_S1M_EEENSB_IJS1M_SD_EEEEEEENSA_17SM75_U32x4_LDSM_NENSA_14SM90_TMA_STOREES25_NSA_17SM90_U32x4_STSM_NENSA_39AutoVectorizingCopyWithAssumedAlignmentILi128EEEEEEvvEEEEvNT_6ParamsE,"",@"SHT_CUDA_INFO"
	.sectionflags	@""
	.align	4


	//----- nvinfo : EIATTR_CUDA_API_VERSION
	.align		4
        /*0000*/ 	.byte	0x04, 0x37
        /*0002*/ 	.short	(.L_31 - .L_30)
.L_30:
        /*0004*/ 	.word	0x00000082


	//----- nvinfo : EIATTR_KPARAM_INFO
	.align		4
.L_31:
        /*0008*/ 	.byte	0x04, 0x17
        /*000a*/ 	.short	(.L_33 - .L_32)
.L_32:
        /*000c*/ 	.word	0x00000000
        /*0010*/ 	.short	0x0000
        /*0012*/ 	.short	0x0000
        /*0014*/ 	.byte	0x00, 0xf0, 0x01, 0x20


	//----- nvinfo : EIATTR_AT_ENTRY_FRAGMENTS
	.align		4
.L_33:
        /*0018*/ 	.byte	0x04, 0x4f
        /*001a*/ 	.short	(.L_35 - .L_34)


	//   ....[0]....
.L_34:
        /*001c*/ 	.word	0x00000006


	//----- nvinfo : EIATTR_RESERVED_SMEM_USED
	.align		4
.L_35:
        /*0020*/ 	.byte	0x01, 0x41
	.zero		2


	//----- nvinfo : EIATTR_SPARSE_MMA_MASK
	.align		4
        /*0024*/ 	.byte	0x03, 0x50
        /*0026*/ 	.short	0x0000


	//----- nvinfo : EIATTR_TCGEN05_1CTA_USED
	.align		4
        /*0028*/ 	.byte	0x01, 0x51
	.zero		2


	//----- nvinfo : EIATTR_MAXREG_COUNT
	.align		4
        /*002c*/ 	.byte	0x03, 0x1b
        /*002e*/ 	.short	0x00ff


	//----- nvinfo : EIATTR_NUM_BARRIERS
	.align		4
        /*0030*/ 	.byte	0x02, 0x4c
        /*0032*/ 	.byte	0x07
	.zero		1


	//----- nvinfo : EIATTR_EXTERNS
	.align		4
        /*0034*/ 	.byte	0x04, 0x0f
        /*0036*/ 	.short	(.L_37 - .L_36)


	//   ....[0]....
	.align		4
.L_36:
        /*0038*/ 	.word	index@(__assertfail)


	//----- nvinfo : EIATTR_MERCURY_ISA_VERSION
	.align		4
.L_37:
        /*003c*/ 	.byte	0x03, 0x5f
        /*003e*/ 	.short	0x0101


	//----- nvinfo : EIATTR_INT_WARP_WIDE_INSTR_OFFSETS
	.align		4
        /*0040*/ 	.byte	0x04, 0x31
        /*0042*/ 	.short	(.L_39 - .L_38)


	//   ....[0]....
.L_38:
        /*0044*/ 	.word	0x00004250


	//   ....[1]....
        /*0048*/ 	.word	0x00004270


	//   ....[2]....
        /*004c*/ 	.word	0x000042a0


	//   ....[3]....
        /*0050*/ 	.word	0x00005220


	//   ....[4]....
        /*0054*/ 	.word	0x00005330


	//   ....[5]....
        /*0058*/ 	.word	0x00005460


	//   ....[6]....
        /*005c*/ 	.word	0x00005550


	//----- nvinfo : EIATTR_COOP_GROUP_MASK_REGIDS
	.align		4
.L_39:
        /*0060*/ 	.byte	0x04, 0x29
        /*0062*/ 	.short	(.L_41 - .L_40)


	//   ....[0]....
.L_40:
        /*0064*/ 	.word	0xffffffff


	//   ....[1]....
        /*0068*/ 	.word	0xffffffff


	//   ....[2]....
        /*006c*/ 	.word	0xffffffff


	//   ....[3]....
        /*0070*/ 	.word	0xffffffff


	//   ....[4]....
        /*0074*/ 	.word	0xffffffff


	//   ....[5]....
        /*0078*/ 	.word	0xffffffff


	//   ....[6]....
        /*007c*/ 	.word	0xffffffff


	//   ....[7]....
        /*0080*/ 	.word	0xffffffff


	//   ....[8]....
        /*0084*/ 	.word	0xffffffff


	//   ....[9]....
        /*0088*/ 	.word	0xffffffff


	//   ....[10]....
        /*008c*/ 	.word	0xffffffff


	//   ....[11]....
        /*0090*/ 	.word	0xffffffff


	//----- nvinfo : EIATTR_COOP_GROUP_INSTR_OFFSETS
	.align		4
.L_41:
        /*0094*/ 	.byte	0x04, 0x28
        /*0096*/ 	.short	(.L_43 - .L_42)


	//   ....[0]....
.L_42:
        /*0098*/ 	.word	0x00000090


	//   ....[1]....
        /*009c*/ 	.word	0x00000520


	//   ....[2]....
        /*00a0*/ 	.word	0x000007e0


	//   ....[3]....
        /*00a4*/ 	.word	0x00000960


	//   ....[4]....
        /*00a8*/ 	.word	0x00000a60


	//   ....[5]....
        /*00ac*/ 	.word	0x00000bb0


	//   ....[6]....
        /*00b0*/ 	.word	0x000023d0


	//   ....[7]....
        /*00b4*/ 	.word	0x000035c0


	//   ....[8]....
        /*00b8*/ 	.word	0x000037d0


	//   ....[9]....
        /*00bc*/ 	.word	0x00003800


	//   ....[10]....
        /*00c0*/ 	.word	0x00004130


	//   ....[11]....
        /*00c4*/ 	.word	0x00004370


	//----- nvinfo : EIATTR_VRC_CTA_INIT_COUNT
	.align		4
.L_43:
        /*00c8*/ 	.byte	0x02, 0x4a
        /*00ca*/ 	.byte	0x80
	.zero		1


	//----- nvinfo : EIATTR_SYSCALL_OFFSETS
	.align		4
        /*00cc*/ 	.byte	0x04, 0x46
        /*00ce*/ 	.short	(.L_45 - .L_44)


	//   ....[0]....
.L_44:
        /*00d0*/ 	.word	0x000066b0


	//   ....[1]....
        /*00d4*/ 	.word	0x000067a0


	//   ....[2]....
        /*00d8*/ 	.word	0x00006ee0


	//   ....[3]....
        /*00dc*/ 	.word	0x00007850


	//----- nvinfo : EIATTR_MBARRIER_INSTR_OFFSETS
	.align		4
.L_45:
        /*00e0*/ 	.byte	0x04, 0x39
        /*00e2*/ 	.short	(.L_47 - .L_46)


	//   ....[0]....
.L_46:
        /*00e4*/ 	.word	0x00000620
        /*00e8*/ 	.word	0x000000ff
        /*00ec*/ 	.word	0x00000000
        /*00f0*/ 	.short	0x0100
        /*00f2*/ 	.byte	0x04
	.zero		1


	//   ....[1]....
        /*00f4*/ 	.word	0x00000630
        /*00f8*/ 	.word	0x000000ff
        /*00fc*/ 	.word	0x00000068
        /*0100*/ 	.short	0x0100
        /*0102*/ 	.byte	0x04
	.zero		1


	//   ....[2]....
        /*0104*/ 	.word	0x00000640
        /*0108*/ 	.word	0x000000ff
        /*010c*/ 	.word	0x00000008
        /*0110*/ 	.short	0x0100
        /*0112*/ 	.byte	0x04
	.zero		1


	//   ....[3]....
        /*0114*/ 	.word	0x00000650
        /*0118*/ 	.word	0x000000ff
        /*011c*/ 	.word	0x00000070
        /*0120*/ 	.short	0x0100
        /*0122*/ 	.byte	0x04
	.zero		1


	//   ....[4]....
        /*0124*/ 	.word	0x00000660
        /*0128*/ 	.word	0x000000ff
        /*012c*/ 	.word	0x00000010
        /*0130*/ 	.short	0x0100
        /*0132*/ 	.byte	0x04
	.zero		1


	//   ....[5]....
        /*0134*/ 	.word	0x00000670
        /*0138*/ 	.word	0x000000ff
        /*013c*/ 	.word	0x00000078
        /*0140*/ 	.short	0x0100
        /*0142*/ 	.byte	0x04
	.zero		1


	//   ....[6]....
        /*0144*/ 	.word	0x00000680
        /*0148*/ 	.word	0x000000ff
        /*014c*/ 	.word	0x00000018
        /*0150*/ 	.short	0x0100
        /*0152*/ 	.byte	0x04
	.zero		1


	//   ....[7]....
        /*0154*/ 	.word	0x00000690
        /*0158*/ 	.word	0x000000ff
        /*015c*/ 	.word	0x00000080
        /*0160*/ 	.short	0x0100
        /*0162*/ 	.byte	0x04
	.zero		1


	//   ....[8]....
        /*0164*/ 	.word	0x000006a0
        /*0168*/ 	.word	0x000000ff
        /*016c*/ 	.word	0x00000020
        /*0170*/ 	.short	0x0100
        /*0172*/ 	.byte	0x04
	.zero		1


	//   ....[9]....
        /*0174*/ 	.word	0x000006b0
        /*0178*/ 	.word	0x000000ff
        /*017c*/ 	.word	0x00000088
        /*0180*/ 	.short	0x0100
        /*0182*/ 	.byte	0x04
	.zero		1


	//   ....[10]....
        /*0184*/ 	.word	0x000006c0
        /*0188*/ 	.word	0x000000ff
        /*018c*/ 	.word	0x00000028
        /*0190*/ 	.short	0x0100
        /*0192*/ 	.byte	0x04
	.zero		1


	//   ....[11]....
        /*0194*/ 	.word	0x000006d0
        /*0198*/ 	.word	0x000000ff
        /*019c*/ 	.word	0x00000090
        /*01a0*/ 	.short	0x0100
        /*01a2*/ 	.byte	0x04
	.zero		1


	//   ....[12]....
        /*01a4*/ 	.word	0x000006e0
        /*01a8*/ 	.word	0x000000ff
        /*01ac*/ 	.word	0x00000030
        /*01b0*/ 	.short	0x0100
        /*01b2*/ 	.byte	0x04
	.zero		1


	//   ....[13]....
        /*01b4*/ 	.word	0x000006f0
        /*01b8*/ 	.word	0x000000ff
        /*01bc*/ 	.word	0x00000098
        /*01c0*/ 	.short	0x0100
        /*01c2*/ 	.byte	0x04
	.zero		1


	//   ....[14]....
        /*01c4*/ 	.word	0x00000700
        /*01c8*/ 	.word	0x000000ff
        /*01cc*/ 	.word	0x00000038
        /*01d0*/ 	.short	0x0100
        /*01d2*/ 	.byte	0x04
	.zero		1


	//   ....[15]....
        /*01d4*/ 	.word	0x00000710
        /*01d8*/ 	.word	0x000000ff
        /*01dc*/ 	.word	0x000000a0
        /*01e0*/ 	.short	0x0100
        /*01e2*/ 	.byte	0x04
	.zero		1


	//   ....[16]....
        /*01e4*/ 	.word	0x00000720
        /*01e8*/ 	.word	0x000000ff
        /*01ec*/ 	.word	0x00000040
        /*01f0*/ 	.short	0x0100
        /*01f2*/ 	.byte	0x04
	.zero		1


	//   ....[17]....
        /*01f4*/ 	.word	0x00000730
        /*01f8*/ 	.word	0x000000ff
        /*01fc*/ 	.word	0x000000a8
        /*0200*/ 	.short	0x0100
        /*0202*/ 	.byte	0x04
	.zero		1


	//   ....[18]....
        /*0204*/ 	.word	0x00000740
        /*0208*/ 	.word	0x000000ff
        /*020c*/ 	.word	0x00000048
        /*0210*/ 	.short	0x0100
        /*0212*/ 	.byte	0x04
	.zero		1


	//   ....[19]....
        /*0214*/ 	.word	0x00000750
        /*0218*/ 	.word	0x000000ff
        /*021c*/ 	.word	0x000000b0
        /*0220*/ 	.short	0x0100
        /*0222*/ 	.byte	0x04
	.zero		1


	//   ....[20]....
        /*0224*/ 	.word	0x00000760
        /*0228*/ 	.word	0x000000ff
        /*022c*/ 	.word	0x00000050
        /*0230*/ 	.short	0x0100
        /*0232*/ 	.byte	0x04
	.zero		1


	//   ....[21]....
        /*0234*/ 	.word	0x00000770
        /*0238*/ 	.word	0x000000ff
        /*023c*/ 	.word	0x000000b8
        /*0240*/ 	.short	0x0100
        /*0242*/ 	.byte	0x04
	.zero		1


	//   ....[22]....
        /*0244*/ 	.word	0x00000780
        /*0248*/ 	.word	0x000000ff
        /*024c*/ 	.word	0x00000058
        /*0250*/ 	.short	0x0100
        /*0252*/ 	.byte	0x04
	.zero		1


	//   ....[23]....
        /*0254*/ 	.word	0x00000790
        /*0258*/ 	.word	0x000000ff
        /*025c*/ 	.word	0x000000c0
        /*0260*/ 	.short	0x0100
        /*0262*/ 	.byte	0x04
	.zero		1


	//   ....[24]....
        /*0264*/ 	.word	0x000007a0
        /*0268*/ 	.word	0x000000ff
        /*026c*/ 	.word	0x00000060
        /*0270*/ 	.short	0x0100
        /*0272*/ 	.byte	0x04
	.zero		1


	//   ....[25]....
        /*0274*/ 	.word	0x000007b0
        /*0278*/ 	.word	0x000000ff
        /*027c*/ 	.word	0x000000c8
        /*0280*/ 	.short	0x0100
        /*0282*/ 	.byte	0x04
	.zero		1


	//   ....[26]....
        /*0284*/ 	.word	0x000008f0
        /*0288*/ 	.word	0x000000ff
        /*028c*/ 	.word	0x000000d0
        /*0290*/ 	.short	0x0100
        /*0292*/ 	.byte	0x04
	.zero		1


	//   ....[27]....
        /*0294*/ 	.word	0x00000900
        /*0298*/ 	.word	0x000000ff
        /*029c*/ 	.word	0x000000e8
        /*02a0*/ 	.short	0x0100
        /*02a2*/ 	.byte	0x04
	.zero		1


	//   ....[28]....
        /*02a4*/ 	.word	0x00000910
        /*02a8*/ 	.word	0x000000ff
        /*02ac*/ 	.word	0x000000d8
        /*02b0*/ 	.short	0x0100
        /*02b2*/ 	.byte	0x04
	.zero		1


	//   ....[29]....
        /*02b4*/ 	.word	0x00000920
        /*02b8*/ 	.word	0x000000ff
        /*02bc*/ 	.word	0x000000f0
        /*02c0*/ 	.short	0x0100
        /*02c2*/ 	.byte	0x04
	.zero		1


	//   ....[30]....
        /*02c4*/ 	.word	0x00000930
        /*02c8*/ 	.word	0x000000ff
        /*02cc*/ 	.word	0x000000e0
        /*02d0*/ 	.short	0x0100
        /*02d2*/ 	.byte	0x04
	.zero		1


	//   ....[31]....
        /*02d4*/ 	.word	0x00000940
        /*02d8*/ 	.word	0x000000ff
        /*02dc*/ 	.word	0x000000f8
        /*02e0*/ 	.short	0x0100
        /*02e2*/ 	.byte	0x04
	.zero		1


	//   ....[32]....
        /*02e4*/ 	.word	0x00000a30
        /*02e8*/ 	.word	0x000000ff
        /*02ec*/ 	.word	0x00000100
        /*02f0*/ 	.short	0x0100
        /*02f2*/ 	.byte	0x06
	.zero		1


	//   ....[33]....
        /*02f4*/ 	.word	0x00000a40
        /*02f8*/ 	.word	0x000000ff
        /*02fc*/ 	.word	0x00000108
        /*0300*/ 	.short	0x0100
        /*0302*/ 	.byte	0x06
	.zero		1


	//   ....[34]....
        /*0304*/ 	.word	0x00000b80
        /*0308*/ 	.word	0x000000ff
        /*030c*/ 	.word	0x00000110
        /*0310*/ 	.short	0x0100
        /*0312*/ 	.byte	0x06
	.zero		1


	//   ....[35]....
        /*0314*/ 	.word	0x00000b90
        /*0318*/ 	.word	0x000000ff
        /*031c*/ 	.word	0x00000118
        /*0320*/ 	.short	0x0100
        /*0322*/ 	.byte	0x06
	.zero		1


	//   ....[36]....
        /*0324*/ 	.word	0x00000ce0
        /*0328*/ 	.word	0x000000ff
        /*032c*/ 	.word	0x00000120
        /*0330*/ 	.short	0x0100
        /*0332*/ 	.byte	0x04
	.zero		1


	//   ....[37]....
        /*0334*/ 	.word	0x00000cf0
        /*0338*/ 	.word	0x000000ff
        /*033c*/ 	.word	0x00000130
        /*0340*/ 	.short	0x0100
        /*0342*/ 	.byte	0x04
	.zero		1


	//   ....[38]....
        /*0344*/ 	.word	0x00000d00
        /*0348*/ 	.word	0x000000ff
        /*034c*/ 	.word	0x00000128
        /*0350*/ 	.short	0x0100
        /*0352*/ 	.byte	0x04
	.zero		1


	//   ....[39]....
        /*0354*/ 	.word	0x00000d10
        /*0358*/ 	.word	0x000000ff
        /*035c*/ 	.word	0x00000138
        /*0360*/ 	.short	0x0100
        /*0362*/ 	.byte	0x04
	.zero		1


	//   ....[40]....
        /*0364*/ 	.word	0x000018c0
        /*0368*/ 	.word	0x000000ff
        /*036c*/ 	.word	0x00000068
        /*0370*/ 	.short	0x010a
        /*0372*/ 	.byte	0x07
	.zero		1


	//   ....[41]....
        /*0374*/ 	.word	0x00001bf0
        /*0378*/ 	.word	0x000000ff
        /*037c*/ 	.word	0x00000068
        /*0380*/ 	.short	0x010a
        /*0382*/ 	.byte	0x21
	.zero		1


	//   ....[42]....
        /*0384*/ 	.word	0x00001d60
        /*0388*/ 	.word	0x000000ff
        /*038c*/ 	.word	0x00000068
        /*0390*/ 	.short	0x010a
        /*0392*/ 	.byte	0x08
	.zero		1


	//   ....[43]....
        /*0394*/ 	.word	0x00001f30
        /*0398*/ 	.word	0x000000ff
        /*039c*/ 	.word	0x00000108
        /*03a0*/ 	.short	0x0101
        /*03a2*/ 	.byte	0x24
	.zero		1


	//   ....[44]....
        /*03a4*/ 	.word	0x00001f60
        /*03a8*/ 	.word	0x000000ff
        /*03ac*/ 	.word	0x00000068
        /*03b0*/ 	.short	0x010a
        /*03b2*/ 	.byte	0x04
	.zero		1


	//   ....[45]....
        /*03b4*/ 	.word	0x000020a0
        /*03b8*/ 	.word	0x000000ff
        /*03bc*/ 	.word	0x00000068
        /*03c0*/ 	.short	0x010a
        /*03c2*/ 	.byte	0x19
	.zero		1


	//   ....[46]....
        /*03c4*/ 	.word	0x00002210
        /*03c8*/ 	.word	0x000000ff
        /*03cc*/ 	.word	0x00000068
        /*03d0*/ 	.short	0x010a
        /*03d2*/ 	.byte	0x08
	.zero		1


	//   ....[47]....
        /*03d4*/ 	.word	0x000023e0
        /*03d8*/ 	.word	0x000000ff
        /*03dc*/ 	.word	0x00000110
        /*03e0*/ 	.short	0x010a
        /*03e2*/ 	.byte	0x24
	.zero		1


	//   ....[48]....
        /*03e4*/ 	.word	0x000024a0
        /*03e8*/ 	.word	0x000000ff
        /*03ec*/ 	.word	0x00000000
        /*03f0*/ 	.short	0x0101
        /*03f2*/ 	.byte	0x04
	.zero		1


	//   ....[49]....
        /*03f4*/ 	.word	0x00002a90
        /*03f8*/ 	.word	0x000000ff
        /*03fc*/ 	.word	0x00000000
        /*0400*/ 	.short	0x010a
        /*0402*/ 	.byte	0x04
	.zero		1


	//   ....[50]....
        /*0404*/ 	.word	0x00002b30
        /*0408*/ 	.word	0x000000ff
        /*040c*/ 	.word	0x00000000
        /*0410*/ 	.short	0x010a
        /*0412*/ 	.byte	0x05
	.zero		1


	//   ....[51]....
        /*0414*/ 	.word	0x00002bd0
        /*0418*/ 	.word	0x000000ff
        /*041c*/ 	.word	0x00000000
        /*0420*/ 	.short	0x010a
        /*0422*/ 	.byte	0x05
	.zero		1


	//   ....[52]....
        /*0424*/ 	.word	0x00002c70
        /*0428*/ 	.word	0x000000ff
        /*042c*/ 	.word	0x00000000
        /*0430*/ 	.short	0x010a
        /*0432*/ 	.byte	0x05
	.zero		1


	//   ....[53]....
        /*0434*/ 	.word	0x00002d10
        /*0438*/ 	.word	0x000000ff
        /*043c*/ 	.word	0x00000000
        /*0440*/ 	.short	0x010a
        /*0442*/ 	.byte	0x05
	.zero		1


	//   ....[54]....
        /*0444*/ 	.word	0x00002db0
        /*0448*/ 	.word	0x000000ff
        /*044c*/ 	.word	0x00000000
        /*0450*/ 	.short	0x010a
        /*0452*/ 	.byte	0x05
	.zero		1


	//   ....[55]....
        /*0454*/ 	.word	0x00002e50
        /*0458*/ 	.word	0x000000ff
        /*045c*/ 	.word	0x00000000
        /*0460*/ 	.short	0x010a
        /*0462*/ 	.byte	0x05
	.zero		1


	//   ....[56]....
        /*0464*/ 	.word	0x00002ef0
        /*0468*/ 	.word	0x000000ff
        /*046c*/ 	.word	0x00000000
        /*0470*/ 	.short	0x010a
        /*0472*/ 	.byte	0x05
	.zero		1


	//   ....[57]....
        /*0474*/ 	.word	0x00002f90
        /*0478*/ 	.word	0x000000ff
        /*047c*/ 	.word	0x00000000
        /*0480*/ 	.short	0x010a
        /*0482*/ 	.byte	0x05
	.zero		1


	//   ....[58]....
        /*0484*/ 	.word	0x00003030
        /*0488*/ 	.word	0x000000ff
        /*048c*/ 	.word	0x00000000
        /*0490*/ 	.short	0x010a
        /*0492*/ 	.byte	0x05
	.zero		1


	//   ....[59]....
        /*0494*/ 	.word	0x000030d0
        /*0498*/ 	.word	0x000000ff
        /*049c*/ 	.word	0x00000000
        /*04a0*/ 	.short	0x010a
        /*04a2*/ 	.byte	0x05
	.zero		1


	//   ....[60]....
        /*04a4*/ 	.word	0x00003170
        /*04a8*/ 	.word	0x000000ff
        /*04ac*/ 	.word	0x00000000
        /*04b0*/ 	.short	0x010a
        /*04b2*/ 	.byte	0x05
	.zero		1


	//   ....[61]....
        /*04b4*/ 	.word	0x00003220
        /*04b8*/ 	.word	0x00000000
        /*04bc*/ 	.word	0x00000000
        /*04c0*/ 	.short	0x010a
        /*04c2*/ 	.byte	0xff
	.zero		1


	//   ....[62]....
        /*04c4*/ 	.word	0x00003370
        /*04c8*/ 	.word	0x000000ff
        /*04cc*/ 	.word	0x00000118
        /*04d0*/ 	.short	0x010a
        /*04d2*/ 	.byte	0x04
	.zero		1


	//   ....[63]....
        /*04d4*/ 	.word	0x00003410
        /*04d8*/ 	.word	0x000000ff
        /*04dc*/ 	.word	0x00000110
        /*04e0*/ 	.short	0x010a
        /*04e2*/ 	.byte	0x04
	.zero		1


	//   ....[64]....
        /*04e4*/ 	.word	0x000034b0
        /*04e8*/ 	.word	0x000000ff
        /*04ec*/ 	.word	0x00000000
        /*04f0*/ 	.short	0x0101
        /*04f2*/ 	.byte	0x05
	.zero		1


	//   ....[65]....
        /*04f4*/ 	.word	0x000034f0
        /*04f8*/ 	.word	0x000000ff
        /*04fc*/ 	.word	0x00000118
        /*0500*/ 	.short	0x0106
        /*0502*/ 	.byte	0x04
	.zero		1


	//   ....[66]....
        /*0504*/ 	.word	0x00003530
        /*0508*/ 	.word	0x00000000
        /*050c*/ 	.word	0x00000118
        /*0510*/ 	.short	0x010a
        /*0512*/ 	.byte	0xff
	.zero		1


	//   ....[67]....
        /*0514*/ 	.word	0x00003a70
        /*0518*/ 	.word	0x000000ff
        /*051c*/ 	.word	0x00000110
        /*0520*/ 	.short	0x010a
        /*0522*/ 	.byte	0x15
	.zero		1


	//   ....[68]....
        /*0524*/ 	.word	0x00003b20
        /*0528*/ 	.word	0x000000ff
        /*052c*/ 	.word	0x00000000
        /*0530*/ 	.short	0x0101
        /*0532*/ 	.byte	0x23
	.zero		1


	//   ....[69]....
        /*0534*/ 	.word	0x00003b30
        /*0538*/ 	.word	0x000000ff
        /*053c*/ 	.word	0x00000130
        /*0540*/ 	.short	0x010a
        /*0542*/ 	.byte	0x19
	.zero		1


	//   ....[70]....
        /*0544*/ 	.word	0x00003bf0
        /*0548*/ 	.word	0x000000ff
        /*054c*/ 	.word	0x00000000
        /*0550*/ 	.short	0x010a
        /*0552*/ 	.byte	0x04
	.zero		1


	//   ....[71]....
        /*0554*/ 	.word	0x00003c50
        /*0558*/ 	.word	0x000000ff
        /*055c*/ 	.word	0x00000000
        /*0560*/ 	.short	0x010a
        /*0562*/ 	.byte	0x11
	.zero		1


	//   ....[72]....
        /*0564*/ 	.word	0x00003da0
        /*0568*/ 	.word	0x000000ff
        /*056c*/ 	.word	0x00000000
        /*0570*/ 	.short	0x010a
        /*0572*/ 	.byte	0x04
	.zero		1


	//   ....[73]....
        /*0574*/ 	.word	0x00004080
        /*0578*/ 	.word	0x000000ff
        /*057c*/ 	.word	0x00000000
        /*0580*/ 	.short	0x010a
        /*0582*/ 	.byte	0x04
	.zero		1


	//   ....[74]....
        /*0584*/ 	.word	0x00004110
        /*0588*/ 	.word	0x000000ff
        /*058c*/ 	.word	0x00000000
        /*0590*/ 	.short	0x010a
        /*0592*/ 	.byte	0x04
	.zero		1


	//   ....[75]....
        /*0594*/ 	.word	0x00004780
        /*0598*/ 	.word	0x000000ff
        /*059c*/ 	.word	0x00000110
        /*05a0*/ 	.short	0x010a
        /*05a2*/ 	.byte	0x16
	.zero		1


	//   ....[76]....
        /*05a4*/ 	.word	0x00004810
        /*05a8*/ 	.word	0x000000ff
        /*05ac*/ 	.word	0x00000000
        /*05b0*/ 	.short	0x0101
        /*05b2*/ 	.byte	0x23
	.zero		1


	//   ....[77]....
        /*05b4*/ 	.word	0x00004d20
        /*05b8*/ 	.word	0x000000ff
        /*05bc*/ 	.word	0x00000108
        /*05c0*/ 	.short	0x010a
        /*05c2*/ 	.byte	0x16
	.zero		1


	//   ....[78]....
        /*05c4*/ 	.word	0x000051f0
        /*05c8*/ 	.word	0x000000ff
        /*05cc*/ 	.word	0x000000e8
        /*05d0*/ 	.short	0x010a
        /*05d2*/ 	.byte	0x04
	.zero		1


	//   ....[79]....
        /*05d4*/ 	.word	0x000053d0
        /*05d8*/ 	.word	0x000000ff
        /*05dc*/ 	.word	0x000000d0
        /*05e0*/ 	.short	0x010b
        /*05e2*/ 	.byte	0x04
	.zero		1


	//   ....[80]....
        /*05e4*/ 	.word	0x000053e0
        /*05e8*/ 	.word	0x000000ff
        /*05ec*/ 	.word	0x00000000
        /*05f0*/ 	.short	0x0101
        /*05f2*/ 	.byte	0x07
	.zero		1


	//   ....[81]....
        /*05f4*/ 	.word	0x000053f0
        /*05f8*/ 	.word	0x000000ff
        /*05fc*/ 	.word	0x000000e8
        /*0600*/ 	.short	0x010a
        /*0602*/ 	.byte	0x05
	.zero		1


	//   ....[82]....
        /*0604*/ 	.word	0x00005600
        /*0608*/ 	.word	0x000000ff
        /*060c*/ 	.word	0x000000d0
        /*0610*/ 	.short	0x010b
        /*0612*/ 	.byte	0x05
	.zero		1


	//   ....[83]....
        /*0614*/ 	.word	0x00005610
        /*0618*/ 	.word	0x000000ff
        /*061c*/ 	.word	0x00000000
        /*0620*/ 	.short	0x0101
        /*0622*/ 	.byte	0x04
	.zero		1


	//   ....[84]....
        /*0624*/ 	.word	0x00005660
        /*0628*/ 	.word	0x000000ff
        /*062c*/ 	.word	0x00000000
        /*0630*/ 	.short	0x010a
        /*0632*/ 	.byte	0x04
	.zero		1


	//   ....[85]....
        /*0634*/ 	.word	0x00005730
        /*0638*/ 	.word	0x00000002
        /*063c*/ 	.word	0x00000000
        /*0640*/ 	.short	0x010a
        /*0642*/ 	.byte	0xff
	.zero		1


	//   ....[86]....
        /*0644*/ 	.word	0x000057a0
        /*0648*/ 	.word	0x00000004
        /*064c*/ 	.word	0x00000000
        /*0650*/ 	.short	0x010a
        /*0652*/ 	.byte	0xff
	.zero		1


	//   ....[87]....
        /*0654*/ 	.word	0x00005b70
        /*0658*/ 	.word	0x000000ff
        /*065c*/ 	.word	0x00000110
        /*0660*/ 	.short	0x010a
        /*0662*/ 	.byte	0x30
	.zero		1


	//   ....[88]....
        /*0664*/ 	.word	0x00005c40
        /*0668*/ 	.word	0x000000ff
        /*066c*/ 	.word	0x00000000
        /*0670*/ 	.short	0x0101
        /*0672*/ 	.byte	0x04
	.zero		1


	//   ....[89]....
        /*0674*/ 	.word	0x00006b80
        /*0678*/ 	.word	0x00000000
        /*067c*/ 	.word	0x000000d0
        /*0680*/ 	.short	0x010a
        /*0682*/ 	.byte	0xff
	.zero		1


	//   ....[90]....
        /*0684*/ 	.word	0x00006ba0
        /*0688*/ 	.word	0x0000001b
        /*068c*/ 	.word	0x00000120
        /*0690*/ 	.short	0x010a
        /*0692*/ 	.byte	0xff
	.zero		1


	//   ....[91]....
        /*0694*/ 	.word	0x00006c30
        /*0698*/ 	.word	0x00000000
        /*069c*/ 	.word	0x000000d0
        /*06a0*/ 	.short	0x010a
        /*06a2*/ 	.byte	0xff
	.zero		1


	//   ....[92]....
        /*06a4*/ 	.word	0x00006dc0
        /*06a8*/ 	.word	0x0000001b
        /*06ac*/ 	.word	0x00000120
        /*06b0*/ 	.short	0x010a
        /*06b2*/ 	.byte	0xff
	.zero		1


	//   ....[93]....
        /*06b4*/ 	.word	0x00007590
        /*06b8*/ 	.word	0x00000000
        /*06bc*/ 	.word	0x00000000
        /*06c0*/ 	.short	0x0101
        /*06c2*/ 	.byte	0xff
	.zero		1


	//   ....[94]....
        /*06c4*/ 	.word	0x000075e0
        /*06c8*/ 	.word	0x00000003
        /*06cc*/ 	.word	0x000000d0
        /*06d0*/ 	.short	0x010a
        /*06d2*/ 	.byte	0xff
	.zero		1


	//   ....[95]....
        /*06d4*/ 	.word	0x00007690
        /*06d8*/ 	.word	0x00000003
        /*06dc*/ 	.word	0x000000d0
        /*06e0*/ 	.short	0x010a
        /*06e2*/ 	.byte	0xff
	.zero		1


	//   ....[96]....
        /*06e4*/ 	.word	0x00007c40
        /*06e8*/ 	.word	0x000000ff
        /*06ec*/ 	.word	0x00000000
        /*06f0*/ 	.short	0x0101
        /*06f2*/ 	.byte	0x04
	.zero		1


	//   ....[97]....
        /*06f4*/ 	.word	0x00007f80
        /*06f8*/ 	.word	0x00000000
        /*06fc*/ 	.word	0x00000000
        /*0700*/ 	.short	0x0101
        /*0702*/ 	.byte	0xff
	.zero		1


	//   ....[98]....
        /*0704*/ 	.word	0x00008220
        /*0708*/ 	.word	0x000000ff
        /*070c*/ 	.word	0x00000000
        /*0710*/ 	.short	0x0101
        /*0712*/ 	.byte	0x04
	.zero		1


	//   ....[99]....
        /*0714*/ 	.word	0x00008250
        /*0718*/ 	.word	0x00000000
        /*071c*/ 	.word	0x00000068
        /*0720*/ 	.short	0x010a
        /*0722*/ 	.byte	0xff
	.zero		1


	//   ....[100]....
        /*0724*/ 	.word	0x000082b0
        /*0728*/ 	.word	0x00000000
        /*072c*/ 	.word	0x00000068
        /*0730*/ 	.short	0x010a
        /*0732*/ 	.byte	0xff
	.zero		1


	//   ....[101]....
        /*0734*/ 	.word	0x00008310
        /*0738*/ 	.word	0x00000000
        /*073c*/ 	.word	0x00000110
        /*0740*/ 	.short	0x010a
        /*0742*/ 	.byte	0xff
	.zero		1


	//   ....[102]....
        /*0744*/ 	.word	0x00008370
        /*0748*/ 	.word	0x00000000
        /*074c*/ 	.word	0x00000000
        /*0750*/ 	.short	0x010a
        /*0752*/ 	.byte	0xff
	.zero		1


	//   ....[103]....
        /*0754*/ 	.word	0x000083d0
        /*0758*/ 	.word	0x00000000
        /*075c*/ 	.word	0x00000000
        /*0760*/ 	.short	0x010a
        /*0762*/ 	.byte	0xff
	.zero		1


	//   ....[104]....
        /*0764*/ 	.word	0x00008430
        /*0768*/ 	.word	0x00000000
        /*076c*/ 	.word	0x00000000
        /*0770*/ 	.short	0x010a
        /*0772*/ 	.byte	0xff
	.zero		1


	//   ....[105]....
        /*0774*/ 	.word	0x00008490
        /*0778*/ 	.word	0x00000000
        /*077c*/ 	.word	0x00000000
        /*0780*/ 	.short	0x010a
        /*0782*/ 	.byte	0xff
	.zero		1


	//   ....[106]....
        /*0784*/ 	.word	0x000084f0
        /*0788*/ 	.word	0x00000000
        /*078c*/ 	.word	0x00000000
        /*0790*/ 	.short	0x010a
        /*0792*/ 	.byte	0xff
	.zero		1


	//   ....[107]....
        /*0794*/ 	.word	0x00008550
        /*0798*/ 	.word	0x00000000
        /*079c*/ 	.word	0x00000000
        /*07a0*/ 	.short	0x010a
        /*07a2*/ 	.byte	0xff
	.zero		1


	//   ....[108]....
        /*07a4*/ 	.word	0x000085b0
        /*07a8*/ 	.word	0x00000000
        /*07ac*/ 	.word	0x00000000
        /*07b0*/ 	.short	0x010a
        /*07b2*/ 	.byte	0xff
	.zero		1


	//   ....[109]....
        /*07b4*/ 	.word	0x00008610
        /*07b8*/ 	.word	0x00000000
        /*07bc*/ 	.word	0x00000000
        /*07c0*/ 	.short	0x010a
        /*07c2*/ 	.byte	0xff
	.zero		1


	//   ....[110]....
        /*07c4*/ 	.word	0x00008670
        /*07c8*/ 	.word	0x00000000
        /*07cc*/ 	.word	0x00000000
        /*07d0*/ 	.short	0x010a
        /*07d2*/ 	.byte	0xff
	.zero		1


	//   ....[111]....
        /*07d4*/ 	.word	0x000086d0
        /*07d8*/ 	.word	0x00000000
        /*07dc*/ 	.word	0x00000000
        /*07e0*/ 	.short	0x010a
        /*07e2*/ 	.byte	0xff
	.zero		1


	//   ....[112]....
        /*07e4*/ 	.word	0x00008730
        /*07e8*/ 	.word	0x00000000
        /*07ec*/ 	.word	0x00000000
        /*07f0*/ 	.short	0x010a
        /*07f2*/ 	.byte	0xff
	.zero		1


	//   ....[113]....
        /*07f4*/ 	.word	0x00008790
        /*07f8*/ 	.word	0x00000000
        /*07fc*/ 	.word	0x00000000
        /*0800*/ 	.short	0x010a
        /*0802*/ 	.byte	0xff
	.zero		1


	//   ....[114]....
        /*0804*/ 	.word	0x000087f0
        /*0808*/ 	.word	0x00000004
        /*080c*/ 	.word	0x00000118
        /*0810*/ 	.short	0x010a
        /*0812*/ 	.byte	0xff
	.zero		1


	//   ....[115]....
        /*0814*/ 	.word	0x00008850
        /*0818*/ 	.word	0x00000004
        /*081c*/ 	.word	0x00000110
        /*0820*/ 	.short	0x010a
        /*0822*/ 	.byte	0xff
	.zero		1


	//   ....[116]....
        /*0824*/ 	.word	0x000088b0
        /*0828*/ 	.word	0x00000000
        /*082c*/ 	.word	0x00000110
        /*0830*/ 	.short	0x010a
        /*0832*/ 	.byte	0xff
	.zero		1


	//   ....[117]....
        /*0834*/ 	.word	0x00008910
        /*0838*/ 	.word	0x00000000
        /*083c*/ 	.word	0x00000130
        /*0840*/ 	.short	0x010a
        /*0842*/ 	.byte	0xff
	.zero		1


	//   ....[118]....
        /*0844*/ 	.word	0x00008970
        /*0848*/ 	.word	0x00000000
        /*084c*/ 	.word	0x00000000
        /*0850*/ 	.short	0x010a
        /*0852*/ 	.byte	0xff
	.zero		1


	//   ....[119]....
        /*0854*/ 	.word	0x000089d0
        /*0858*/ 	.word	0x00000000
        /*085c*/ 	.word	0x00000000
        /*0860*/ 	.short	0x010a
        /*0862*/ 	.byte	0xff
	.zero		1


	//   ....[120]....
        /*0864*/ 	.word	0x00008a30
        /*0868*/ 	.word	0x00000000
        /*086c*/ 	.word	0x00000000
        /*0870*/ 	.short	0x010a
        /*0872*/ 	.byte	0xff
	.zero		1


	//   ....[121]....
        /*0874*/ 	.word	0x00008a90
        /*0878*/ 	.word	0x00000000
        /*087c*/ 	.word	0x00000110
        /*0880*/ 	.short	0x010a
        /*0882*/ 	.byte	0xff
	.zero		1


	//   ....[122]....
        /*0884*/ 	.word	0x00008af0
        /*0888*/ 	.word	0x00000009
        /*088c*/ 	.word	0x00000108
        /*0890*/ 	.short	0x010a
        /*0892*/ 	.byte	0xff
	.zero		1


	//   ....[123]....
        /*0894*/ 	.word	0x00008b50
        /*0898*/ 	.word	0x00000000
        /*089c*/ 	.word	0x000000e8
        /*08a0*/ 	.short	0x010a
        /*08a2*/ 	.byte	0xff
	.zero		1


	//   ....[124]....
        /*08a4*/ 	.word	0x00008bb0
        /*08a8*/ 	.word	0x00000000
        /*08ac*/ 	.word	0x000000e8
        /*08b0*/ 	.short	0x010a
        /*08b2*/ 	.byte	0xff
	.zero		1


	//   ....[125]....
        /*08b4*/ 	.word	0x00008c10
        /*08b8*/ 	.word	0x00000000
        /*08bc*/ 	.word	0x00000000
        /*08c0*/ 	.short	0x010a
        /*08c2*/ 	.byte	0xff
	.zero		1


	//   ....[126]....
        /*08c4*/ 	.word	0x00008c60
        /*08c8*/ 	.word	0x00000002
        /*08cc*/ 	.word	0x00000000
        /*08d0*/ 	.short	0x010a
        /*08d2*/ 	.byte	0xff
	.zero		1


	//   ....[127]....
        /*08d4*/ 	.word	0x00008cc0
        /*08d8*/ 	.word	0x00000000
        /*08dc*/ 	.word	0x00000110
        /*08e0*/ 	.short	0x010a
        /*08e2*/ 	.byte	0xff
	.zero		1


	//   ....[128]....
        /*08e4*/ 	.word	0x00008d10
        /*08e8*/ 	.word	0x00000000
        /*08ec*/ 	.word	0x000000d0
        /*08f0*/ 	.short	0x010a
        /*08f2*/ 	.byte	0xff
	.zero		1


	//   ....[129]....
        /*08f4*/ 	.word	0x00008d60
        /*08f8*/ 	.word	0x0000001b
        /*08fc*/ 	.word	0x00000120
        /*0900*/ 	.short	0x010a
        /*0902*/ 	.byte	0xff
	.zero		1


	//   ....[130]....
        /*0904*/ 	.word	0x00008db0
        /*0908*/ 	.word	0x00000003
        /*090c*/ 	.word	0x000000d0
        /*0910*/ 	.short	0x010a
        /*0912*/ 	.byte	0xff
	.zero		1


	//----- nvinfo : EIATTR_NUM_MBARRIERS
	.align		4
.L_47:
        /*0914*/ 	.byte	0x03, 0x38
        /*0916*/ 	.short	0x0028


	//----- nvinfo : EIATTR_EXIT_INSTR_OFFSETS
	.align		4
        /*0918*/ 	.byte	0x04, 0x1c
        /*091a*/ 	.short	(.L_49 - .L_48)


	//   ....[0]....
.L_48:
        /*091c*/ 	.word	0x00003250


	//   ....[1]....
        /*0920*/ 	.word	0x00003500


	//   ....[2]....
        /*0924*/ 	.word	0x00003560


	//   ....[3]....
        /*0928*/ 	.word	0x00004380


	//   ....[4]....
        /*092c*/ 	.word	0x000057d0


	//   ....[5]....
        /*0930*/ 	.word	0x00005810


	//   ....[6]....
        /*0934*/ 	.word	0x00008100


	//   ....[7]....
        /*0938*/ 	.word	0x00008180


	//   ....[8]....
        /*093c*/ 	.word	0x000081b0


	//   ....[9]....
        /*0940*/ 	.word	0x00008230


	//----- nvinfo : EIATTR_MAX_THREADS
	.align		4
.L_49:
        /*0944*/ 	.byte	0x04, 0x05
        /*0946*/ 	.short	(.L_51 - .L_50)
.L_50:
        /*0948*/ 	.word	0x00000100
        /*094c*/ 	.word	0x00000001
        /*0950*/ 	.word	0x00000001


	//----- nvinfo : EIATTR_CRS_STACK_SIZE
	.align		4
.L_51:
        /*0954*/ 	.byte	0x04, 0x1e
        /*0956*/ 	.short	(.L_53 - .L_52)
.L_52:
        /*0958*/ 	.word	0x00000000


	//----- nvinfo : EIATTR_CBANK_PARAM_SIZE
	.align		4
.L_53:
        /*095c*/ 	.byte	0x03, 0x19
        /*095e*/ 	.short	0x0800


	//----- nvinfo : EIATTR_PARAM_CBANK
	.align		4
        /*0960*/ 	.byte	0x04, 0x0a
        /*0962*/ 	.short	(.L_55 - .L_54)
	.align		4
.L_54:
        /*0964*/ 	.word	index@(.nv.constant0._ZN7cutlass13device_kernelINS_4conv6kernel13ConvUniversalINS1_16ConvProblemShapeILNS1_8OperatorE2ELi2EEENS1_10collective14CollectiveConvINS1_47MainloopSm100TmaUmmaWarpSpecializedImplicitGemmILS5_2ELi13ELi2ELi1ELi2EN4cute5tupleIJNSA_1CILi1EEESD_SD_EEEEENSB_IJNSC_ILi64EEENSB_IJSG_EEESH_EEENS_6half_tESJ_NSA_8TiledMMAINSA_8MMA_AtomIJNSA_20SM100_MMA_F16BF16_SSISJ_SJ_fLi64ELi64ELNSA_4UMMA5MajorE1ELSO_1ELNSN_7ScaleInE0ELSP_0EEEEEENSA_6LayoutISE_NSB_IJNSC_ILi0EEEST_ST_EEEEENSB_IJNSA_10UnderscoreESW_SW_EEEEENS7_6detail27Sm100ImplicitGemmTileTraitsINSA_13SM90_TMA_LOADENSA_14ComposedLayoutINSA_7SwizzleILi3ELi4ELi3EEENSA_18smem_ptr_flag_bitsILi16EEENSS_INSB_IJSG_NSC_ILi8EEEEEENSB_IJSD_SG_EEEEEEEvEENS10_INSA_20SM90_TMA_LOAD_IM2COLES1B_vEEEENS_8epilogue10collective18CollectiveEpilogueINS1G_23Sm100TmaWarpSpecializedILi3ELi2ELi16ELb1ELb0EEEJSI_NSB_IJNSS_ISG_SD_EENSS_INSC_ILi32EEESD_EEEEESJ_NSB_IJlNSB_IJSD_llEEEST_EEESJ_S1Q_NS1G_6fusion15FusionCallbacksIS1K_NS1R_17LinearCombinationISJ_fSJ_fLNS_15FloatRoundStyleE2EEESI_S1O_JEEENSA_5SM1004TMEM4LOAD26SM100_TMEM_LOAD_16dp256b4xES11_NS12_INS13_ILi2ELi4ELi3EEES16_NSS_INSB_IJS17_S1M_EEENSB_IJS1M_SD_EEEEEEENSA_17SM75_U32x4_LDSM_NENSA_14SM90_TMA_STOREES25_NSA_17SM90_U32x4_STSM_NENSA_39AutoVectorizingCopyWithAssumedAlignmentILi128EEEEEEvvEEEEvNT_6ParamsE)
        /*0968*/ 	.short	0x0380
        /*096a*/ 	.short	0x0800


	//----- nvinfo : EIATTR_SW_WAR
	.align		4
.L_55:
        /*096c*/ 	.byte	0x04, 0x36
        /*096e*/ 	.short	(.L_57 - .L_56)
.L_56:
        /*0970*/ 	.word	0x00000008
.L_57:


//--------------------- .nv.callgraph             --------------------------
	.section	.nv.callgraph,"",@"SHT_CUDA_CALLGRAPH"
	.align	4
	.sectionentsize	8
	.align		4
        /*0000*/ 	.word	0x00000000
	.align		4
        /*0004*/ 	.word	0xffffffff
	.align		4
        /*0008*/ 	.word	index@(_ZN7cutlass13device_kernelINS_4conv6kernel13ConvUniversalINS1_16ConvProblemShapeILNS1_8OperatorE2ELi2EEENS1_10collective14CollectiveConvINS1_47MainloopSm100TmaUmmaWarpSpecializedImplicitGemmILS5_2ELi13ELi2ELi1ELi2EN4cute5tupleIJNSA_1CILi1EEESD_SD_EEEEENSB_IJNSC_ILi64EEENSB_IJSG_EEESH_EEENS_6half_tESJ_NSA_8TiledMMAINSA_8MMA_AtomIJNSA_20SM100_MMA_F16BF16_SSISJ_SJ_fLi64ELi64ELNSA_4UMMA5MajorE1ELSO_1ELNSN_7ScaleInE0ELSP_0EEEEEENSA_6LayoutISE_NSB_IJNSC_ILi0EEEST_ST_EEEEENSB_IJNSA_10UnderscoreESW_SW_EEEEENS7_6detail27Sm100ImplicitGemmTileTraitsINSA_13SM90_TMA_LOADENSA_14ComposedLayoutINSA_7SwizzleILi3ELi4ELi3EEENSA_18smem_ptr_flag_bitsILi16EEENSS_INSB_IJSG_NSC_ILi8EEEEEENSB_IJSD_SG_EEEEEEEvEENS10_INSA_20SM90_TMA_LOAD_IM2COLES1B_vEEEENS_8epilogue10collective18CollectiveEpilogueINS1G_23Sm100TmaWarpSpecializedILi3ELi2ELi16ELb1ELb0EEEJSI_NSB_IJNSS_ISG_SD_EENSS_INSC_ILi32EEESD_EEEEESJ_NSB_IJlNSB_IJSD_llEEEST_EEESJ_S1Q_NS1G_6fusion15FusionCallbacksIS1K_NS1R_17LinearCombinationISJ_fSJ_fLNS_15FloatRoundStyleE2EEESI_S1O_JEEENSA_5SM1004TMEM4LOAD26SM100_TMEM_LOAD_16dp256b4xES11_NS12_INS13_ILi2ELi4ELi3EEES16_NSS_INSB_IJS17_S1M_EEENSB_IJS1M_SD_EEEEEEENSA_17SM75_U32x4_LDSM_NENSA_14SM90_TMA_STOREES25_NSA_17SM90_U32x4_STSM_NENSA_39AutoVectorizingCopyWithAssumedAlignmentILi128EEEEEEvvEEEEvNT_6ParamsE)
	.align		4
        /*000c*/ 	.word	index@(__assertfail)
	.align		4
        /*0010*/ 	.word	0x00000000
	.align		4
        /*0014*/ 	.word	0xfffffffe
	.align		4
        /*0018*/ 	.word	0x00000000
	.align		4
        /*001c*/ 	.word	0xfffffffd
	.align		4
        /*0020*/ 	.word	0x00000000
	.align		4
        /*0024*/ 	.word	0xfffffffc


//--------------------- .nv.constant4             --------------------------
	.section	.nv.constant4,"a",@progbits
	.align	8
	.align		8
.nv.constant4:
        /*0000*/ 	.dword	__assertfail
	.align		8
        /*0008*/ 	.dword	__unnamed_1
	.align		8
        /*0010*/ 	.dword	__unnamed_2
	.align		8
        /*0018*/ 	.dword	_ZN39_INTERNAL_e24c2618_4_k_cu_a7819578_31794cuda3std3__45__cpo5beginE
	.align		8
        /*0020*/ 	.dword	_ZN39_INTERNAL_e24c2618_4_k_cu_a7819578_31794cuda3std3__45__cpo3endE
	.align		8
        /*0028*/ 	.dword	_ZN39_INTERNAL_e24c2618_4_k_cu_a7819578_31794cuda3std3__45__cpo6cbeginE
	.align		8
        /*0030*/ 	.dword	_ZN39_INTERNAL_e24c2618_4_k_cu_a7819578_31794cuda3std3__45__cpo4cendE
	.align		8
        /*0038*/ 	.dword	_ZN39_INTERNAL_e24c2618_4_k_cu_a7819578_31794cuda3std3__441_GLOBAL__N__e24c2618_4_k_cu_a7819578_31796ignoreE
	.align		8
        /*0040*/ 	.dword	_ZN39_INTERNAL_e24c2618_4_k_cu_a7819578_31794cuda3std3__419piecewise_constructE
	.align		8
        /*0048*/ 	.dword	_ZN39_INTERNAL_e24c2618_4_k_cu_a7819578_31794cuda3std3__48in_placeE
	.align		8
        /*0050*/ 	.dword	_ZN39_INTERNAL_e24c2618_4_k_cu_a7819578_31794cuda3std6ranges3__45__cpo4swapE
	.align		8
        /*0058*/ 	.dword	_ZN39_INTERNAL_e24c2618_4_k_cu_a7819578_31794cuda3std6ranges3__45__cpo9iter_moveE
	.align		8
        /*0060*/ 	.dword	_ZN39_INTERNAL_e24c2618_4_k_cu_a7819578_31794cute7productE
	.align		8
        /*0068*/ 	.dword	_ZN39_INTERNAL_e24c2618_4_k_cu_a7819578_31794cute1_E
	.align		8
        /*0070*/ 	.dword	$str$27
	.align		8
        /*0078*/ 	.dword	$str$28
	.align		8
        /*0080*/ 	.dword	$str$29
	.align		8
        /*0088*/ 	.dword	$str$30


//--------------------- .text._ZN7cutlass13device_kernelINS_4conv6kernel13ConvUniversalINS1_16ConvProblemShapeILNS1_8OperatorE2ELi2EEENS1_10collective14CollectiveConvINS1_47MainloopSm100TmaUmmaWarpSpecializedImplicitGemmILS5_2ELi13ELi2ELi1ELi2EN4cute5tupleIJNSA_1CILi1EEESD_SD_EEEEENSB_IJNSC_ILi64EEENSB_IJSG_EEESH_EEENS_6half_tESJ_NSA_8TiledMMAINSA_8MMA_AtomIJNSA_20SM100_MMA_F16BF16_SSISJ_SJ_fLi64ELi64ELNSA_4UMMA5MajorE1ELSO_1ELNSN_7ScaleInE0ELSP_0EEEEEENSA_6LayoutISE_NSB_IJNSC_ILi0EEEST_ST_EEEEENSB_IJNSA_10UnderscoreESW_SW_EEEEENS7_6detail27Sm100ImplicitGemmTileTraitsINSA_13SM90_TMA_LOADENSA_14ComposedLayoutINSA_7SwizzleILi3ELi4ELi3EEENSA_18smem_ptr_flag_bitsILi16EEENSS_INSB_IJSG_NSC_ILi8EEEEEENSB_IJSD_SG_EEEEEEEvEENS10_INSA_20SM90_TMA_LOAD_IM2COLES1B_vEEEENS_8epilogue10collective18CollectiveEpilogueINS1G_23Sm100TmaWarpSpecializedILi3ELi2ELi16ELb1ELb0EEEJSI_NSB_IJNSS_ISG_SD_EENSS_INSC_ILi32EEESD_EEEEESJ_NSB_IJlNSB_IJSD_llEEEST_EEESJ_S1Q_NS1G_6fusion15FusionCallbacksIS1K_NS1R_17LinearCombinationISJ_fSJ_fLNS_15FloatRoundStyleE2EEESI_S1O_JEEENSA_5SM1004TMEM4LOAD26SM100_TMEM_LOAD_16dp256b4xES11_NS12_INS13_ILi2ELi4ELi3EEES16_NSS_INSB_IJS17_S1M_EEENSB_IJS1M_SD_EEEEEEENSA_17SM75_U32x4_LDSM_NENSA_14SM90_TMA_STOREES25_NSA_17SM90_U32x4_STSM_NENSA_39AutoVectorizingCopyWithAssumedAlignmentILi128EEEEEEvvEEEEvNT_6ParamsE --------------------------
	.section	.text._ZN7cutlass13device_kernelINS_4conv6kernel13ConvUniversalINS1_16ConvProblemShapeILNS1_8OperatorE2ELi2EEENS1_10collective14CollectiveConvINS1_47MainloopSm100TmaUmmaWarpSpecializedImplicitGemmILS5_2ELi13ELi2ELi1ELi2EN4cute5tupleIJNSA_1CILi1EEESD_SD_EEEEENSB_IJNSC_ILi64EEENSB_IJSG_EEESH_EEENS_6half_tESJ_NSA_8TiledMMAINSA_8MMA_AtomIJNSA_20SM100_MMA_F16BF16_SSISJ_SJ_fLi64ELi64ELNSA_4UMMA5MajorE1ELSO_1ELNSN_7ScaleInE0ELSP_0EEEEEENSA_6LayoutISE_NSB_IJNSC_ILi0EEEST_ST_EEEEENSB_IJNSA_10UnderscoreESW_SW_EEEEENS7_6detail27Sm100ImplicitGemmTileTraitsINSA_13SM90_TMA_LOADENSA_14ComposedLayoutINSA_7SwizzleILi3ELi4ELi3EEENSA_18smem_ptr_flag_bitsILi16EEENSS_INSB_IJSG_NSC_ILi8EEEEEENSB_IJSD_SG_EEEEEEEvEENS10_INSA_20SM90_TMA_LOAD_IM2COLES1B_vEEEENS_8epilogue10collective18CollectiveEpilogueINS1G_23Sm100TmaWarpSpecializedILi3ELi2ELi16ELb1ELb0EEEJSI_NSB_IJNSS_ISG_SD_EENSS_INSC_ILi32EEESD_EEEEESJ_NSB_IJlNSB_IJSD_llEEEST_EEESJ_S1Q_NS1G_6fusion15FusionCallbacksIS1K_NS1R_17LinearCombinationISJ_fSJ_fLNS_15FloatRoundStyleE2EEESI_S1O_JEEENSA_5SM1004TMEM4LOAD26SM100_TMEM_LOAD_16dp256b4xES11_NS12_INS13_ILi2ELi4ELi3EEES16_NSS_INSB_IJS17_S1M_EEENSB_IJS1M_SD_EEEEEEENSA_17SM75_U32x4_LDSM_NENSA_14SM90_TMA_STOREES25_NSA_17SM90_U32x4_STSM_NENSA_39AutoVectorizingCopyWithAssumedAlignmentILi128EEEEEEvvEEEEvNT_6ParamsE,"ax",@progbits
	.align	128
.text._ZN7cutlass13device_kernelINS_4conv6kernel13ConvUniversalINS1_16ConvProblemShapeILNS1_8OperatorE2ELi2EEENS1_10collective14CollectiveConvINS1_47MainloopSm100TmaUmmaWarpSpecializedImplicitGemmILS5_2ELi13ELi2ELi1ELi2EN4cute5tupleIJNSA_1CILi1EEESD_SD_EEEEENSB_IJNSC_ILi64EEENSB_IJSG_EEESH_EEENS_6half_tESJ_NSA_8TiledMMAINSA_8MMA_AtomIJNSA_20SM100_MMA_F16BF16_SSISJ_SJ_fLi64ELi64ELNSA_4UMMA5MajorE1ELSO_1ELNSN_7ScaleInE0ELSP_0EEEEEENSA_6LayoutISE_NSB_IJNSC_ILi0EEEST_ST_EEEEENSB_IJNSA_10UnderscoreESW_SW_EEEEENS7_6detail27Sm100ImplicitGemmTileTraitsINSA_13SM90_TMA_LOADENSA_14ComposedLayoutINSA_7SwizzleILi3ELi4ELi3EEENSA_18smem_ptr_flag_bitsILi16EEENSS_INSB_IJSG_NSC_ILi8EEEEEENSB_IJSD_SG_EEEEEEEvEENS10_INSA_20SM90_TMA_LOAD_IM2COLES1B_vEEEENS_8epilogue10collective18CollectiveEpilogueINS1G_23Sm100TmaWarpSpecializedILi3ELi2ELi16ELb1ELb0EEEJSI_NSB_IJNSS_ISG_SD_EENSS_INSC_ILi32EEESD_EEEEESJ_NSB_IJlNSB_IJSD_llEEEST_EEESJ_S1Q_NS1G_6fusion15FusionCallbacksIS1K_NS1R_17LinearCombinationISJ_fSJ_fLNS_15FloatRoundStyleE2EEESI_S1O_JEEENSA_5SM1004TMEM4LOAD26SM100_TMEM_LOAD_16dp256b4xES11_NS12_INS13_ILi2ELi4ELi3EEES16_NSS_INSB_IJS17_S1M_EEENSB_IJS1M_SD_EEEEEEENSA_17SM75_U32x4_LDSM_NENSA_14SM90_TMA_STOREES25_NSA_17SM90_U32x4_STSM_NENSA_39AutoVectorizingCopyWithAssumedAlignmentILi128EEEEEEvvEEEEvNT_6ParamsE:
        .type           _ZN7cutlass13device_kernelINS_4conv6kernel13ConvUniversalINS1_16ConvProblemShapeILNS1_8OperatorE2ELi2EEENS1_10collective14CollectiveConvINS1_47MainloopSm100TmaUmmaWarpSpecializedImplicitGemmILS5_2ELi13ELi2ELi1ELi2EN4cute5tupleIJNSA_1CILi1EEESD_SD_EEEEENSB_IJNSC_ILi64EEENSB_IJSG_EEESH_EEENS_6half_tESJ_NSA_8TiledMMAINSA_8MMA_AtomIJNSA_20SM100_MMA_F16BF16_SSISJ_SJ_fLi64ELi64ELNSA_4UMMA5MajorE1ELSO_1ELNSN_7ScaleInE0ELSP_0EEEEEENSA_6LayoutISE_NSB_IJNSC_ILi0EEEST_ST_EEEEENSB_IJNSA_10UnderscoreESW_SW_EEEEENS7_6detail27Sm100ImplicitGemmTileTraitsINSA_13SM90_TMA_LOADENSA_14ComposedLayoutINSA_7SwizzleILi3ELi4ELi3EEENSA_18smem_ptr_flag_bitsILi16EEENSS_INSB_IJSG_NSC_ILi8EEEEEENSB_IJSD_SG_EEEEEEEvEENS10_INSA_20SM90_TMA_LOAD_IM2COLES1B_vEEEENS_8epilogue10collective18CollectiveEpilogueINS1G_23Sm100TmaWarpSpecializedILi3ELi2ELi16ELb1ELb0EEEJSI_NSB_IJNSS_ISG_SD_EENSS_INSC_ILi32EEESD_EEEEESJ_NSB_IJlNSB_IJSD_llEEEST_EEESJ_S1Q_NS1G_6fusion15FusionCallbacksIS1K_NS1R_17LinearCombinationISJ_fSJ_fLNS_15FloatRoundStyleE2EEESI_S1O_JEEENSA_5SM1004TMEM4LOAD26SM100_TMEM_LOAD_16dp256b4xES11_NS12_INS13_ILi2ELi4ELi3EEES16_NSS_INSB_IJS17_S1M_EEENSB_IJS1M_SD_EEEEEEENSA_17SM75_U32x4_LDSM_NENSA_14SM90_TMA_STOREES25_NSA_17SM90_U32x4_STSM_NENSA_39AutoVectorizingCopyWithAssumedAlignmentILi128EEEEEEvvEEEEvNT_6ParamsE,@function
        .size           _ZN7cutlass13device_kernelINS_4conv6kernel13ConvUniversalINS1_16ConvProblemShapeILNS1_8OperatorE2ELi2EEENS1_10collective14CollectiveConvINS1_47MainloopSm100TmaUmmaWarpSpecializedImplicitGemmILS5_2ELi13ELi2ELi1ELi2EN4cute5tupleIJNSA_1CILi1EEESD_SD_EEEEENSB_IJNSC_ILi64EEENSB_IJSG_EEESH_EEENS_6half_tESJ_NSA_8TiledMMAINSA_8MMA_AtomIJNSA_20SM100_MMA_F16BF16_SSISJ_SJ_fLi64ELi64ELNSA_4UMMA5MajorE1ELSO_1ELNSN_7ScaleInE0ELSP_0EEEEEENSA_6LayoutISE_NSB_IJNSC_ILi0EEEST_ST_EEEEENSB_IJNSA_10UnderscoreESW_SW_EEEEENS7_6detail27Sm100ImplicitGemmTileTraitsINSA_13SM90_TMA_LOADENSA_14ComposedLayoutINSA_7SwizzleILi3ELi4ELi3EEENSA_18smem_ptr_flag_bitsILi16EEENSS_INSB_IJSG_NSC_ILi8EEEEEENSB_IJSD_SG_EEEEEEEvEENS10_INSA_20SM90_TMA_LOAD_IM2COLES1B_vEEEENS_8epilogue10collective18CollectiveEpilogueINS1G_23Sm100TmaWarpSpecializedILi3ELi2ELi16ELb1ELb0EEEJSI_NSB_IJNSS_ISG_SD_EENSS_INSC_ILi32EEESD_EEEEESJ_NSB_IJlNSB_IJSD_llEEEST_EEESJ_S1Q_NS1G_6fusion15FusionCallbacksIS1K_NS1R_17LinearCombinationISJ_fSJ_fLNS_15FloatRoundStyleE2EEESI_S1O_JEEENSA_5SM1004TMEM4LOAD26SM100_TMEM_LOAD_16dp256b4xES11_NS12_INS13_ILi2ELi4ELi3EEES16_NSS_INSB_IJS17_S1M_EEENSB_IJS1M_SD_EEEEEEENSA_17SM75_U32x4_LDSM_NENSA_14SM90_TMA_STOREES25_NSA_17SM90_U32x4_STSM_NENSA_39AutoVectorizingCopyWithAssumedAlignmentILi128EEEEEEvvEEEEvNT_6ParamsE,(.L_x_171 - _ZN7cutlass13device_kernelINS_4conv6kernel13ConvUniversalINS1_16ConvProblemShapeILNS1_8OperatorE2ELi2EEENS1_10collective14CollectiveConvINS1_47MainloopSm100TmaUmmaWarpSpecializedImplicitGemmILS5_2ELi13ELi2ELi1ELi2EN4cute5tupleIJNSA_1CILi1EEESD_SD_EEEEENSB_IJNSC_ILi64EEENSB_IJSG_EEESH_EEENS_6half_tESJ_NSA_8TiledMMAINSA_8MMA_AtomIJNSA_20SM100_MMA_F16BF16_SSISJ_SJ_fLi64ELi64ELNSA_4UMMA5MajorE1ELSO_1ELNSN_7ScaleInE0ELSP_0EEEEEENSA_6LayoutISE_NSB_IJNSC_ILi0EEEST_ST_EEEEENSB_IJNSA_10UnderscoreESW_SW_EEEEENS7_6detail27Sm100ImplicitGemmTileTraitsINSA_13SM90_TMA_LOADENSA_14ComposedLayoutINSA_7SwizzleILi3ELi4ELi3EEENSA_18smem_ptr_flag_bitsILi16EEENSS_INSB_IJSG_NSC_ILi8EEEEEENSB_IJSD_SG_EEEEEEEvEENS10_INSA_20SM90_TMA_LOAD_IM2COLES1B_vEEEENS_8epilogue10collective18CollectiveEpilogueINS1G_23Sm100TmaWarpSpecializedILi3ELi2ELi16ELb1ELb0EEEJSI_NSB_IJNSS_ISG_SD_EENSS_INSC_ILi32EEESD_EEEEESJ_NSB_IJlNSB_IJSD_llEEEST_EEESJ_S1Q_NS1G_6fusion15FusionCallbacksIS1K_NS1R_17LinearCombinationISJ_fSJ_fLNS_15FloatRoundStyleE2EEESI_S1O_JEEENSA_5SM1004TMEM4LOAD26SM100_TMEM_LOAD_16dp256b4xES11_NS12_INS13_ILi2ELi4ELi3EEES16_NSS_INSB_IJS17_S1M_EEENSB_IJS1M_SD_EEEEEEENSA_17SM75_U32x4_LDSM_NENSA_14SM90_TMA_STOREES25_NSA_17SM90_U32x4_STSM_NENSA_39AutoVectorizingCopyWithAssumedAlignmentILi128EEEEEEvvEEEEvNT_6ParamsE)
        .other          _ZN7cutlass13device_kernelINS_4conv6kernel13ConvUniversalINS1_16ConvProblemShapeILNS1_8OperatorE2ELi2EEENS1_10collective14CollectiveConvINS1_47MainloopSm100TmaUmmaWarpSpecializedImplicitGemmILS5_2ELi13ELi2ELi1ELi2EN4cute5tupleIJNSA_1CILi1EEESD_SD_EEEEENSB_IJNSC_ILi64EEENSB_IJSG_EEESH_EEENS_6half_tESJ_NSA_8TiledMMAINSA_8MMA_AtomIJNSA_20SM100_MMA_F16BF16_SSISJ_SJ_fLi64ELi64ELNSA_4UMMA5MajorE1ELSO_1ELNSN_7ScaleInE0ELSP_0EEEEEENSA_6LayoutISE_NSB_IJNSC_ILi0EEEST_ST_EEEEENSB_IJNSA_10UnderscoreESW_SW_EEEEENS7_6detail27Sm100ImplicitGemmTileTraitsINSA_13SM90_TMA_LOADENSA_14ComposedLayoutINSA_7SwizzleILi3ELi4ELi3EEENSA_18smem_ptr_flag_bitsILi16EEENSS_INSB_IJSG_NSC_ILi8EEEEEENSB_IJSD_SG_EEEEEEEvEENS10_INSA_20SM90_TMA_LOAD_IM2COLES1B_vEEEENS_8epilogue10collective18CollectiveEpilogueINS1G_23Sm100TmaWarpSpecializedILi3ELi2ELi16ELb1ELb0EEEJSI_NSB_IJNSS_ISG_SD_EENSS_INSC_ILi32EEESD_EEEEESJ_NSB_IJlNSB_IJSD_llEEEST_EEESJ_S1Q_NS1G_6fusion15FusionCallbacksIS1K_NS1R_17LinearCombinationISJ_fSJ_fLNS_15FloatRoundStyleE2EEESI_S1O_JEEENSA_5SM1004TMEM4LOAD26SM100_TMEM_LOAD_16dp256b4xES11_NS12_INS13_ILi2ELi4ELi3EEES16_NSS_INSB_IJS17_S1M_EEENSB_IJS1M_SD_EEEEEEENSA_17SM75_U32x4_LDSM_NENSA_14SM90_TMA_STOREES25_NSA_17SM90_U32x4_STSM_NENSA_39AutoVectorizingCopyWithAssumedAlignmentILi128EEEEEEvvEEEEvNT_6ParamsE,@"STO_CUDA_ENTRY STV_DEFAULT"
_ZN7cutlass13device_kernelINS_4conv6kernel13ConvUniversalINS1_16ConvProblemShapeILNS1_8OperatorE2ELi2EEENS1_10collective14CollectiveConvINS1_47MainloopSm100TmaUmmaWarpSpecializedImplicitGemmILS5_2ELi13ELi2ELi1ELi2EN4cute5tupleIJNSA_1CILi1EEESD_SD_EEEEENSB_IJNSC_ILi64EEENSB_IJSG_EEESH_EEENS_6half_tESJ_NSA_8TiledMMAINSA_8MMA_AtomIJNSA_20SM100_MMA_F16BF16_SSISJ_SJ_fLi64ELi64ELNSA_4UMMA5MajorE1ELSO_1ELNSN_7ScaleInE0ELSP_0EEEEEENSA_6LayoutISE_NSB_IJNSC_ILi0EEEST_ST_EEEEENSB_IJNSA_10UnderscoreESW_SW_EEEEENS7_6detail27Sm100ImplicitGemmTileTraitsINSA_13SM90_TMA_LOADENSA_14ComposedLayoutINSA_7SwizzleILi3ELi4ELi3EEENSA_18smem_ptr_flag_bitsILi16EEENSS_INSB_IJSG_NSC_ILi8EEEEEENSB_IJSD_SG_EEEEEEEvEENS10_INSA_20SM90_TMA_LOAD_IM2COLES1B_vEEEENS_8epilogue10collective18CollectiveEpilogueINS1G_23Sm100TmaWarpSpecializedILi3ELi2ELi16ELb1ELb0EEEJSI_NSB_IJNSS_ISG_SD_EENSS_INSC_ILi32EEESD_EEEEESJ_NSB_IJlNSB_IJSD_llEEEST_EEESJ_S1Q_NS1G_6fusion15FusionCallbacksIS1K_NS1R_17LinearCombinationISJ_fSJ_fLNS_15FloatRoundStyleE2EEESI_S1O_JEEENSA_5SM1004TMEM4LOAD26SM100_TMEM_LOAD_16dp256b4xES11_NS12_INS13_ILi2ELi4ELi3EEES16_NSS_INSB_IJS17_S1M_EEENSB_IJS1M_SD_EEEEEEENSA_17SM75_U32x4_LDSM_NENSA_14SM90_TMA_STOREES25_NSA_17SM90_U32x4_STSM_NENSA_39AutoVectorizingCopyWithAssumedAlignmentILi128EEEEEEvvEEEEvNT_6ParamsE:
[----:B------:R-:W1:Y:S01]  /*0000*/  LDC R1, c[0x0][0x37c] ;  /* 0x0000df00ff017b82 */ /* 0x000e620000000800 */
[----:B------:R-:W2:Y:S07]  /*0010*/  S2R R54, SR_TID.X ;  /* 0x0000000000367919 */ /* 0x000eae0000002100 */
[----:B------:R-:W3:Y:S01]  /*0020*/  LDC.64 R2, c[0x0][0x890] ;  /* 0x00022400ff027b82 */ /* 0x000ee20000000a00 */
[----:B------:R-:W-:Y:S01]  /*0030*/  ELECT P2, URZ, PT ;  /* 0x0000000000ff782f */ /* 0x000fe20003840000 */
[----:B-1----:R-:W-:Y:S01]  /*0040*/  VIADD R1, R1, 0xfffffff8 ;  /* 0xfffffff801017836 */ /* 0x002fe20000000000 */
[----:B------:R-:W-:-:S02]  /*0050*/  PRMT R55, RZ, 0x7610, R55 ;  /* 0x00007610ff377816 */ /* 0x000fc40000000037 */
[----:B---3--:R-:W-:-:S04]  /*0060*/  ISETP.NE.U32.AND P0, PT, R2, RZ, PT ;  /* 0x000000ff0200720c */ /* 0x008fc80003f05070 */
[----:B------:R-:W-:Y:S02]  /*0070*/  ISETP.NE.AND.EX P0, PT, R3, RZ, PT, P0 ;  /* 0x000000ff0300720c */ /* 0x000fe40003f05300 */
[----:B--2---:R-:W-:-:S05]  /*0080*/  SHF.R.U32.HI R56, RZ, 0x5, R54 ;  /* 0x00000005ff387819 */ /* 0x004fca0000011636 */
[----:B------:R-:W1:Y:S02]  /*0090*/  SHFL.IDX PT, R0, R56, RZ, 0x1f ;  /* 0x00001fff38007589 */ /* 0x000e6400000e0000 */
[----:B-1----:R-:W-:-:S04]  /*00a0*/  R2UR UR15, R0 ;  /* 0x00000000000f72ca */ /* 0x002fc800000e0000 */
[----:B------:R-:W-:Y:S05]  /*00b0*/  @P0 BRA `(.L_x_0) ;  /* 0x0000000000300947 */ /* 0x000fea0003800000 */
[----:B------:R-:W1:Y:S02]  /*00c0*/  LDCU.64 UR4, c[0x0][0x888] ;  /* 0x00011100ff0477ac */ /* 0x000e640008000a00 */
[----:B-1----:R-:W-:-:S04]  /*00d0*/  UISETP.NE.U32.AND UP0, UPT, UR4, URZ, UPT ;  /* 0x000000ff0400728c */ /* 0x002fc8000bf05070 */
[----:B------:R-:W-:-:S09]  /*00e0*/  UISETP.NE.AND.EX UP0, UPT, UR5, URZ, UPT, UP0 ;  /* 0x000000ff0500728c */ /* 0x000fd2000bf05300 */
[----:B------:R-:W-:Y:S05]  /*00f0*/  BRA.U !UP0, `(.L_x_1) ;  /* 0x0000000108147547 */ /* 0x000fea000b800000 */
[----:B------:R-:W1:Y:S01]  /*0100*/  LDC.64 R26, c[0x0][0x888] ;  /* 0x00022200ff1a7b82 */ /* 0x000e620000000a00 */
[----:B------:R-:W1:Y:S02]  /*0110*/  LDCU.64 UR4, c[0x0][0x358] ;  /* 0x00006b00ff0477ac */ /* 0x000e640008000a00 */
[----:B-1----:R1:W5:Y:S01]  /*0120*/  LDG.E R26, desc[UR4][R26.64] ;  /* 0x000000041a1a7981 */ /* 0x002362000c1e1900 */
[----:B------:R-:W-:Y:S01]  /*0130*/  HFMA2 R55, -RZ, RZ, 0, 5.9604644775390625e-08 ;  /* 0x00000001ff377431 */ /* 0x000fe200000001ff */
[----:B------:R-:W-:Y:S05]  /*0140*/  BRA `(.L_x_0) ;  /* 0x00000000000c7947 */ /* 0x000fea0003800000 */
.L_x_1:
[----:B------:R-:W1:Y:S01]  /*0150*/  LDCU UR4, c[0x0][0x880] ;  /* 0x00011000ff0477ac */ /* 0x000e620008000800 */
[----:B------:R-:W-:Y:S01]  /*0160*/  HFMA2 R55, -RZ, RZ, 0, 5.9604644775390625e-08 ;  /* 0x00000001ff377431 */ /* 0x000fe200000001ff */
[----:B-1----:R-:W-:-:S07]  /*0170*/  MOV R26, UR4 ;  /* 0x00000004001a7c02 */ /* 0x002fce0008000f00 */
.L_x_0:
[----:B------:R-:W2:Y:S02]  /*0180*/  LDCU.64 UR4, c[0x0][0x8b0] ;  /* 0x00011600ff0477ac */ /* 0x000ea40008000a00 */
[----:B--2---:R-:W-:-:S04]  /*0190*/  UISETP.NE.U32.AND UP0, UPT, UR4, URZ, UPT ;  /* 0x000000ff0400728c */ /* 0x004fc8000bf05070 */
[----:B------:R-:W-:-:S09]  /*01a0*/  UISETP.NE.AND.EX UP0, UPT, UR5, URZ, UPT, UP0 ;  /* 0x000000ff0500728c */ /* 0x000fd2000bf05300 */
[----:B------:R-:W-:Y:S05]  /*01b0*/  BRA.U UP0, `(.L_x_2) ;  /* 0x0000000100287547 */ /* 0x000fea000b800000 */
[----:B------:R-:W2:Y:S02]  /*01c0*/  LDCU.64 UR4, c[0x0][0x8a8] ;  /* 0x00011500ff0477ac */ /* 0x000ea40008000a00 */
[----:B--2---:R-:W-:-:S04]  /*01d0*/  UISETP.NE.U32.AND UP0, UPT, UR4, URZ, UPT ;  /* 0x000000ff0400728c */ /* 0x004fc8000bf05070 */
[----:B------:R-:W-:-:S09]  /*01e0*/  UISETP.NE.AND.EX UP0, UPT, UR5, URZ, UPT, UP0 ;  /* 0x000000ff0500728c */ /* 0x000fd2000bf05300 */
[----:B------:R-:W-:Y:S05]  /*01f0*/  BRA.U !UP0, `(.L_x_3) ;  /* 0x0000000108107547 */ /* 0x000fea000b800000 */
[----:B------:R-:W2:Y:S01]  /*0200*/  LDC.64 R24, c[0x0][0x8a8] ;  /* 0x00022a00ff187b82 */ /* 0x000ea20000000a00 */
[----:B------:R-:W2:Y:S02]  /*0210*/  LDCU.64 UR4, c[0x0][0x358] ;  /* 0x00006b00ff0477ac */ /* 0x000ea40008000a00 */
[----:B--2---:R2:W5:Y:S01]  /*0220*/  LDG.E R24, desc[UR4][R24.64] ;  /* 0x0000000418187981 */ /* 0x004562000c1e1900 */
[----:B------:R-:W-:Y:S05]  /*0230*/  BRA `(.L_x_2) ;  /* 0x0000000000087947 */ /* 0x000fea0003800000 */
.L_x_3:
[----:B------:R-:W2:Y:S02]  /*0240*/  LDCU UR4, c[0x0][0x8a0] ;  /* 0x00011400ff0477ac */ /* 0x000ea40008000800 */
[----:B--2---:R-:W-:Y:S02]  /*0250*/  MOV R24, UR4 ;  /* 0x0000000400187c02 */ /* 0x004fe40008000f00 */
.L_x_2:
[----:B------:R-:W3:Y:S01]  /*0260*/  LDC.64 R4, c[0x0][0x888] ;  /* 0x00022200ff047b82 */ /* 0x000ee20000000a00 */
[----:B------:R-:W-:Y:S01]  /*0270*/  IMAD.U32 R0, RZ, RZ, UR15 ;  /* 0x0000000fff007e24 */ /* 0x000fe2000f8e00ff */
[----:B------:R-:W-:Y:S01]  /*0280*/  ISETP.EQ.U32.AND P4, PT, R2, RZ, PT ;  /* 0x000000ff0200720c */ /* 0x000fe20003f82070 */
[----:B------:R-:W-:Y:S03]  /*0290*/  BSSY.RECONVERGENT B0, `(.L_x_4) ;  /* 0x0000012000007945 */ /* 0x000fe60003800200 */
[----:B------:R-:W-:Y:S02]  /*02a0*/  ISETP.NE.OR P1, PT, R0, 0x1, !P2 ;  /* 0x000000010000780c */ /* 0x000fe40005725670 */
[----:B---3--:R-:W-:-:S04]  /*02b0*/  ISETP.NE.U32.AND P0, PT, R4, RZ, PT ;  /* 0x000000ff0400720c */ /* 0x008fc80003f05070 */
[----:B------:R-:W-:-:S13]  /*02c0*/  ISETP.NE.AND.EX P0, PT, R5, RZ, PT, P0 ;  /* 0x000000ff0500720c */ /* 0x000fda0003f05300 */
[----:B------:R-:W-:Y:S01]  /*02d0*/  VOTEU.ANY UP3, P0 ;  /* 0x0000000000ff7886 */ /* 0x000fe20000060100 */
[----:B------:R-:W-:Y:S02]  /*02e0*/  PLOP3.LUT P3, PT, PT, PT, UP3, 0x80, 0x8 ;  /* 0x000000000008781c */ /* 0x000fe40003f6f038 */
[----:B------:R-:W-:Y:S02]  /*02f0*/  ISETP.NE.OR P0, PT, R0, 0x3, !P2 ;  /* 0x000000030000780c */ /* 0x000fe40005705670 */
[----:B------:R-:W-:-:S04]  /*0300*/  ISETP.EQ.OR.EX P5, PT, R3, RZ, !P3, P4 ;  /* 0x000000ff0300720c */ /* 0x000fc80005fa2740 */
[----:B------:R-:W-:Y:S01]  /*0310*/  P2R R61, PR, RZ, 0x20 ;  /* 0x00000020ff3d7803 */ /* 0x000fe20000000000 */
[----:B------:R-:W-:Y:S05]  /*0320*/  @P1 BRA `(.L_x_5) ;  /* 0x0000000000201947 */ /* 0x000fea0003800000 */
[----:B------:R-:W3:Y:S02]  /*0330*/  LDCU.64 UR4, c[0x0][0x348] ;  /* 0x00006900ff0477ac */ /* 0x000ee40008000a00 */
[----:B---3--:R-:W-:Y:S02]  /*0340*/  UIADD3 UR6, UP1, UPT, UR4, 0x80, URZ ;  /* 0x0000008004067890 */ /* 0x008fe4000ff3e0ff */
[----:B------:R-:W-:Y:S02]  /*0350*/  UIADD3 UR4, UP0, UPT, UR4, 0x180, URZ ;  /* 0x0000018004047890 */ /* 0x000fe4000ff1e0ff */
[----:B------:R-:W-:Y:S02]  /*0360*/  UIADD3.X UR7, UPT, UPT, URZ, UR5, URZ, UP1, !UPT ;  /* 0x00000005ff077290 */ /* 0x000fe40008ffe4ff */
[----:B------:R-:W-:-:S07]  /*0370*/  UIADD3.X UR5, UPT, UPT, URZ, UR5, URZ, UP0, !UPT ;  /* 0x00000005ff057290 */ /* 0x000fce00087fe4ff */
[----:B------:R3:W-:Y:S02]  /*0380*/  UTMACCTL.PF [UR6] ;  /* 0x00000000060079b9 */ /* 0x0007e40008040000 */
[----:B------:R3:W-:Y:S02]  /*0390*/  UTMACCTL.PF [UR4] ;  /* 0x00000000040079b9 */ /* 0x0007e40008040000 */
[----:B---3--:R-:W-:Y:S01]  /*03a0*/  NOP ;  /* 0x0000000000007918 */ /* 0x008fe20000000000 */
.L_x_5:
[----:B------:R-:W-:Y:S05]  /*03b0*/  BSYNC.RECONVERGENT B0 ;  /* 0x0000000000007941 */ /* 0x000fea0003800200 */
.L_x_4:
[----:B------:R-:W-:Y:S04]  /*03c0*/  BSSY.RECONVERGENT B0, `(.L_x_6) ;  /* 0x000000a000007945 */ /* 0x000fe80003800200 */
        /* <DEDUP_REMOVED lines=9> */
.L_x_7:
[----:B------:R-:W-:Y:S05]  /*0460*/  BSYNC.RECONVERGENT B0 ;  /* 0x0000000000007941 */ /* 0x000fea0003800200 */
.L_x_6:
[----:B------:R-:W-:Y:S01]  /*0470*/  UPLOP3.LUT UP2, UPT, UPT, UPT, UPT, 0x80, 0x8 ;  /* 0x000000000008789c */ /* 0x000fe20003f4f070 */
[----:B------:R-:W-:Y:S10]  /*0480*/  @!P5 BRA `(.L_x_8) ;  /* 0x000000000024d947 */ /* 0x000ff40003800000 */
[----:B------:R-:W-:Y:S01]  /*0490*/  ISETP.NE.U32.AND P1, PT, R2, RZ, PT ;  /* 0x000000ff0200720c */ /* 0x000fe20003f25070 */
[----:B------:R-:W-:Y:S01]  /*04a0*/  USEL UR4, URZ, 0xffffffff, UP3 ;  /* 0xffffffffff047887 */ /* 0x000fe20009800000 */
[----:B-----5:R-:W-:Y:S02]  /*04b0*/  FSETP.NEU.AND P0, PT, R26, RZ, PT ;  /* 0x000000ff1a00720b */ /* 0x020fe40003f0d000 */
[----:B------:R-:W-:-:S11]  /*04c0*/  ISETP.NE.AND.EX P1, PT, R3, RZ, PT, P1 ;  /* 0x000000ff0300720c */ /* 0x000fd60003f25310 */
[----:B------:R-:W-:Y:S02]  /*04d0*/  VOTEU.ANY UP0, P0 ;  /* 0x0000000000ff7886 */ /* 0x000fe40000000100 */
[----:B------:R-:W-:-:S05]  /*04e0*/  VOTEU.ANY UP1, P1 ;  /* 0x0000000000ff7886 */ /* 0x000fca0000820100 */
[----:B------:R-:W-:-:S04]  /*04f0*/  @!UP1 USEL UR4, URZ, 0xffffffff, UP0 ;  /* 0xffffffffff049887 */ /* 0x000fc80008000000 */
[----:B------:R-:W-:-:S04]  /*0500*/  ULOP3.LUT UR4, UR4, 0x1, URZ, 0xc0, !UPT ;  /* 0x0000000104047892 */ /* 0x000fc8000f8ec0ff */
[----:B------:R-:W-:-:S11]  /*0510*/  UISETP.NE.U32.AND UP2, UPT, UR4, 0x1, UPT ;  /* 0x000000010400788c */ /* 0x000fd6000bf45070 */
.L_x_8:
[----:B------:R-:W3:Y:S01]  /*0520*/  SHFL.IDX PT, R2, R56, RZ, 0x1f ;  /* 0x00001fff38027589 */ /* 0x000ee200000e0000 */
[----:B------:R-:W-:-:S04]  /*0530*/  UISETP.NE.AND UP0, UPT, UR15, 0x2, UPT ;  /* 0x000000020f00788c */ /* 0x000fc8000bf05270 */
[----:B------:R-:W-:Y:S01]  /*0540*/  USEL UR43, URZ, 0x1, UP0 ;  /* 0x00000001ff2b7887 */ /* 0x000fe20008000000 */
[----:B---3--:R-:W-:-:S13]  /*0550*/  ISETP.NE.AND P0, PT, R2, RZ, PT ;  /* 0x000000ff0200720c */ /* 0x008fda0003f05270 */
[----:B------:R-:W-:Y:S05]  /*0560*/  @P0 BRA `(.L_x_9) ;  /* 0x00000000009c0947 */ /* 0x000fea0003800000 */
[----:B------:R-:W-:Y:S01]  /*0570*/  ELECT P0, URZ, PT ;  /* 0x0000000000ff782f */ /* 0x000fe20003800000 */
[----:B------:R-:W-:-:S12]  /*0580*/  BSSY.RECONVERGENT B0, `(.L_x_9) ;  /* 0x0000025000007945 */ /* 0x000fd80003800200 */
[----:B------:R-:W-:Y:S05]  /*0590*/  @!P0 BRA `(.L_x_10) ;  /* 0x00000000008c8947 */ /* 0x000fea0003800000 */
[----:B------:R-:W3:Y:S01]  /*05a0*/  S2UR UR4, SR_CgaCtaId ;  /* 0x00000000000479c3 */ /* 0x000ee20000008800 */
[----:B------:R-:W-:Y:S01]  /*05b0*/  UMOV UR5, 0x400 ;  /* 0x0000040000057882 */ /* 0x000fe20000000000 */
[----:B------:R-:W-:Y:S02]  /*05c0*/  UMOV UR6, 0x1 ;  /* 0x0000000100067882 */ /* 0x000fe40000000000 */
[----:B------:R-:W-:-:S04]  /*05d0*/  UIADD3 UR6, UPT, UPT, -UR6, 0x100000, URZ ;  /* 0x0010000006067890 */ /* 0x000fc8000fffe1ff */
[----:B------:R-:W-:Y:S02]  /*05e0*/  USHF.L.U32 UR7, UR6, 0xb, URZ ;  /* 0x0000000b06077899 */ /* 0x000fe400080006ff */
[----:B------:R-:W-:Y:S02]  /*05f0*/  USHF.L.U32 UR6, UR6, 0x1, URZ ;  /* 0x0000000106067899 */ /* 0x000fe400080006ff */
[----:B---3--:R-:W-:Y:S01]  /*0600*/  ULEA UR4, UR4, UR5, 0x18 ;  /* 0x0000000504047291 */ /* 0x008fe2000f8ec0ff */
[----:B------:R-:W3:Y:S11]  /*0610*/  FENCE.VIEW.ASYNC.S ;  /* 0x00000000000073c6 */ /* 0x000ef60000000000 */
[----:B---3--:R3:W4:Y:S01]  /*0620*/  SYNCS.EXCH.64 URZ, [UR4], UR6 ;  /* 0x0000000604ff75b2 */ /* 0x0087220008000100 */
[----:B------:R3:W1:Y:S01]  /*0630*/  SYNCS.EXCH.64 URZ, [UR4+0x68], UR6 ;  /* 0x0000680604ff75b2 */ /* 0x0006620008000100 */
        /* <DEDUP_REMOVED lines=23> */
[----:B------:R3:W1:Y:S02]  /*07b0*/  SYNCS.EXCH.64 URZ, [UR4+0xc8], UR6 ;  /* 0x0000c80604ff75b2 */ /* 0x0006640008000100 */
[----:B---34-:R-:W-:Y:S01]  /*07c0*/  NOP ;  /* 0x0000000000007918 */ /* 0x018fe20000000000 */
.L_x_10:
[----:B------:R-:W-:Y:S05]  /*07d0*/  BSYNC.RECONVERGENT B0 ;  /* 0x0000000000007941 */ /* 0x000fea0003800200 */
.L_x_9:
[----:B------:R-:W3:Y:S01]  /*07e0*/  SHFL.IDX PT, R2, R56, RZ, 0x1f ;  /* 0x00001fff38027589 */ /* 0x000ee200000e0000 */
[----:B------:R-:W-:Y:S01]  /*07f0*/  NOP ;  /* 0x0000000000007918 */ /* 0x000fe20000000000 */
[----:B---3--:R-:W-:-:S13]  /*0800*/  ISETP.NE.AND P0, PT, R2, 0x1, PT ;  /* 0x000000010200780c */ /* 0x008fda0003f05270 */
[----:B------:R-:W-:Y:S05]  /*0810*/  @P0 BRA `(.L_x_11) ;  /* 0x0000000000500947 */ /* 0x000fea0003800000 */
[----:B------:R-:W3:Y:S01]  /*0820*/  S2UR UR4, SR_CgaCtaId ;  /* 0x00000000000479c3 */ /* 0x000ee20000008800 */
[----:B------:R-:W-:Y:S01]  /*0830*/  UMOV UR5, 0x400 ;  /* 0x0000040000057882 */ /* 0x000fe20000000000 */
[----:B------:R-:W-:Y:S01]  /*0840*/  UMOV UR8, 0x20 ;  /* 0x0000002000087882 */ /* 0x000fe20000000000 */
[----:B------:R-:W-:Y:S01]  /*0850*/  UMOV UR6, 0x80 ;  /* 0x0000008000067882 */ /* 0x000fe20000000000 */
[----:B------:R-:W-:-:S04]  /*0860*/  UIADD3 UR8, UPT, UPT, -UR8, 0x100000, URZ ;  /* 0x0010000008087890 */ /* 0x000fc8000fffe1ff */
[----:B------:R-:W-:Y:S02]  /*0870*/  USHF.L.U32 UR9, UR8, 0xb, URZ ;  /* 0x0000000b08097899 */ /* 0x000fe400080006ff */
[----:B------:R-:W-:Y:S02]  /*0880*/  USHF.L.U32 UR8, UR8, 0x1, URZ ;  /* 0x0000000108087899 */ /* 0x000fe400080006ff */
[----:B------:R-:W-:-:S04]  /*0890*/  UIADD3 UR6, UPT, UPT, -UR6, 0x100000, URZ ;  /* 0x0010000006067890 */ /* 0x000fc8000fffe1ff */
[----:B------:R-:W-:Y:S02]  /*08a0*/  USHF.L.U32 UR7, UR6, 0xb, URZ ;  /* 0x0000000b06077899 */ /* 0x000fe400080006ff */
[----:B------:R-:W-:Y:S01]  /*08b0*/  USHF.L.U32 UR6, UR6, 0x1, URZ ;  /* 0x0000000106067899 */ /* 0x000fe200080006ff */
[----:B------:R-:W-:Y:S01]  /*08c0*/  ELECT P0, URZ, PT ;  /* 0x0000000000ff782f */ /* 0x000fe20003800000 */
[----:B---3--:R-:W-:Y:S01]  /*08d0*/  ULEA UR4, UR4, UR5, 0x18 ;  /* 0x0000000504047291 */ /* 0x008fe2000f8ec0ff */
[----:B------:R-:W3:Y:S11]  /*08e0*/  FENCE.VIEW.ASYNC.S ;  /* 0x00000000000073c6 */ /* 0x000ef60000000000 */
[----:B---3--:R3:W4:Y:S01]  /*08f0*/  SYNCS.EXCH.64 URZ, [UR4+0xd0], UR8 ;  /* 0x0000d00804ff75b2 */ /* 0x0087220008000100 */
[----:B------:R3:W1:Y:S01]  /*0900*/  SYNCS.EXCH.64 URZ, [UR4+0xe8], UR6 ;  /* 0x0000e80604ff75b2 */ /* 0x0006620008000100 */
[----:B------:R3:W1:Y:S01]  /*0910*/  SYNCS.EXCH.64 URZ, [UR4+0xd8], UR8 ;  /* 0x0000d80804ff75b2 */ /* 0x0006620008000100 */
[----:B------:R3:W1:Y:S01]  /*0920*/  SYNCS.EXCH.64 URZ, [UR4+0xf0], UR6 ;  /* 0x0000f00604ff75b2 */ /* 0x0006620008000100 */
[----:B------:R3:W1:Y:S01]  /*0930*/  SYNCS.EXCH.64 URZ, [UR4+0xe0], UR8 ;  /* 0x0000e00804ff75b2 */ /* 0x0006620008000100 */
[----:B------:R3:W1:Y:S01]  /*0940*/  SYNCS.EXCH.64 URZ, [UR4+0xf8], UR6 ;  /* 0x0000f80604ff75b2 */ /* 0x0006620008000100 */
[----:B------:R-:W-:Y:S01]  /*0950*/  NOP ;  /* 0x0000000000007918 */ /* 0x000fe20000000000 */
.L_x_11:
[----:B------:R-:W2:Y:S01]  /*0960*/  SHFL.IDX PT, R2, R56, RZ, 0x1f ;  /* 0x00001fff38027589 */ /* 0x000ea200000e0000 */
[----:B------:R-:W-:Y:S01]  /*0970*/  NOP ;  /* 0x0000000000007918 */ /* 0x000fe20000000000 */
[----:B--2---:R-:W-:-:S13]  /*0980*/  ISETP.NE.AND P0, PT, R2, 0x3, PT ;  /* 0x000000030200780c */ /* 0x004fda0003f05270 */
[----:B------:R-:W-:Y:S05]  /*0990*/  @P0 BRA `(.L_x_12) ;  /* 0x0000000000300947 */ /* 0x000fea0003800000 */
[----:B---3--:R-:W2:Y:S01]  /*09a0*/  S2UR UR4, SR_CgaCtaId ;  /* 0x00000000000479c3 */ /* 0x008ea20000008800 */
[----:B------:R-:W-:Y:S01]  /*09b0*/  UMOV UR6, 0x400 ;  /* 0x0000040000067882 */ /* 0x000fe20000000000 */
[----:B------:R-:W-:Y:S01]  /*09c0*/  UMOV UR5, 0x20 ;  /* 0x0000002000057882 */ /* 0x000fe20000000000 */
[----:B------:R-:W-:Y:S01]  /*09d0*/  ELECT P0, URZ, PT ;  /* 0x0000000000ff782f */ /* 0x000fe20003800000 */
[----:B--2---:R-:W-:Y:S02]  /*09e0*/  ULEA UR6, UR4, UR6, 0x18 ;  /* 0x0000000604067291 */ /* 0x004fe4000f8ec0ff */
[----:B------:R-:W-:-:S04]  /*09f0*/  UIADD3 UR4, UPT, UPT, -UR5, 0x100000, URZ ;  /* 0x0010000005047890 */ /* 0x000fc8000fffe1ff */
[----:B------:R-:W-:Y:S02]  /*0a00*/  USHF.L.U32 UR5, UR4, 0xb, URZ ;  /* 0x0000000b04057899 */ /* 0x000fe400080006ff */
[----:B------:R-:W-:Y:S01]  /*0a10*/  USHF.L.U32 UR4, UR4, 0x1, URZ ;  /* 0x0000000104047899 */ /* 0x000fe200080006ff */
[----:B------:R-:W2:Y:S11]  /*0a20*/  FENCE.VIEW.ASYNC.S ;  /* 0x00000000000073c6 */ /* 0x000eb60000000000 */
[----:B--2---:R2:W3:Y:S01]  /*0a30*/  SYNCS.EXCH.64 URZ, [UR6+0x100], UR4 ;  /* 0x0001000406ff75b2 */ /* 0x0044e20008000100 */
[----:B------:R2:W1:Y:S01]  /*0a40*/  SYNCS.EXCH.64 URZ, [UR6+0x108], UR4 ;  /* 0x0001080406ff75b2 */ /* 0x0004620008000100 */
[----:B------:R-:W-:Y:S01]  /*0a50*/  NOP ;  /* 0x0000000000007918 */ /* 0x000fe20000000000 */
.L_x_12:
[----:B------:R-:W4:Y:S01]  /*0a60*/  SHFL.IDX PT, R2, R56, RZ, 0x1f ;  /* 0x00001fff38027589 */ /* 0x000f2200000e0000 */
[----:B------:R-:W-:Y:S01]  /*0a70*/  NOP ;  /* 0x0000000000007918 */ /* 0x000fe20000000000 */
[----:B----4-:R-:W-:-:S13]  /*0a80*/  ISETP.NE.AND P0, PT, R2, 0x4, PT ;  /* 0x000000040200780c */ /* 0x010fda0003f05270 */
[----:B------:R-:W-:Y:S05]  /*0a90*/  @P0 BRA `(.L_x_13) ;  /* 0x0000000000440947 */ /* 0x000fea0003800000 */
[----:B--23--:R-:W2:Y:S01]  /*0aa0*/  S2UR UR6, SR_CgaCtaId ;  /* 0x00000000000679c3 */ /* 0x00cea20000008800 */
[----:B------:R-:W-:Y:S01]  /*0ab0*/  UMOV UR4, 0x100 ;  /* 0x0000010000047882 */ /* 0x000fe20000000000 */
[----:B------:R-:W-:Y:S01]  /*0ac0*/  UMOV UR5, 0x400 ;  /* 0x0000040000057882 */ /* 0x000fe20000000000 */
[----:B------:R-:W-:Y:S01]  /*0ad0*/  USEL UR4, UR4, 0xe0, UP2 ;  /* 0x000000e004047887 */ /* 0x000fe20009000000 */
[----:B------:R-:W-:Y:S01]  /*0ae0*/  UMOV UR8, 0x1 ;  /* 0x0000000100087882 */ /* 0x000fe20000000000 */
[----:B------:R-:W-:Y:S01]  /*0af0*/  ELECT P0, URZ, PT ;  /* 0x0000000000ff782f */ /* 0x000fe20003800000 */
[----:B------:R-:W-:-:S04]  /*0b00*/  UIADD3 UR8, UPT, UPT, -UR8, 0x100000, URZ ;  /* 0x0010000008087890 */ /* 0x000fc8000fffe1ff */
[----:B------:R-:W-:Y:S02]  /*0b10*/  USHF.L.U32 UR9, UR8, 0xb, URZ ;  /* 0x0000000b08097899 */ /* 0x000fe400080006ff */
[----:B------:R-:W-:Y:S02]  /*0b20*/  USHF.L.U32 UR8, UR8, 0x1, URZ ;  /* 0x0000000108087899 */ /* 0x000fe400080006ff */
[----:B--2---:R-:W-:Y:S02]  /*0b30*/  ULEA UR6, UR6, UR5, 0x18 ;  /* 0x0000000506067291 */ /* 0x004fe4000f8ec0ff */
[----:B------:R-:W-:-:S04]  /*0b40*/  UIADD3 UR4, UPT, UPT, -UR4, 0x100000, URZ ;  /* 0x0010000004047890 */ /* 0x000fc8000fffe1ff */
[----:B------:R-:W-:Y:S02]  /*0b50*/  USHF.L.U32 UR5, UR4, 0xb, URZ ;  /* 0x0000000b04057899 */ /* 0x000fe400080006ff */
[----:B------:R-:W-:Y:S01]  /*0b60*/  USHF.L.U32 UR4, UR4, 0x1, URZ ;  /* 0x0000000104047899 */ /* 0x000fe200080006ff */
[----:B------:R-:W2:Y:S03]  /*0b70*/  FENCE.VIEW.ASYNC.S ;  /* 0x00000000000073c6 */ /* 0x000ea60000000000 */
[----:B--2---:R4:W2:Y:S08]  /*0b80*/  SYNCS.EXCH.64 URZ, [UR6+0x110], UR8 ;  /* 0x0001100806ff75b2 */ /* 0x0048b00008000100 */
[----:B------:R4:W3:Y:S02]  /*0b90*/  SYNCS.EXCH.64 URZ, [UR6+0x118], UR4 ;  /* 0x0001180406ff75b2 */ /* 0x0008e40008000100 */
[----:B----4-:R-:W-:Y:S01]  /*0ba0*/  NOP ;  /* 0x0000000000007918 */ /* 0x010fe20000000000 */
.L_x_13:
[----:B------:R-:W4:Y:S01]  /*0bb0*/  SHFL.IDX PT, R2, R56, RZ, 0x1f ;  /* 0x00001fff38027589 */ /* 0x000f2200000e0000 */
[----:B------:R-:W1:Y:S01]  /*0bc0*/  S2UR UR27, SR_CTAID.X ;  /* 0x00000000001b79c3 */ /* 0x000e620000002500 */
[----:B------:R-:W-:-:S07]  /*0bd0*/  NOP ;  /* 0x0000000000007918 */ /* 0x000fce0000000000 */
[----:B------:R-:W1:Y:S01]  /*0be0*/  S2UR UR23, SR_CTAID.Y ;  /* 0x00000000001779c3 */ /* 0x000e620000002600 */
[----:B----4-:R-:W-:-:S13]  /*0bf0*/  ISETP.NE.AND P0, PT, R2, 0x5, PT ;  /* 0x000000050200780c */ /* 0x010fda0003f05270 */
[----:B-1----:R-:W-:Y:S05]  /*0c00*/  @P0 BRA `(.L_x_14) ;  /* 0x0000000000480947 */ /* 0x002fea0003800000 */
[----:B--23--:R-:W1:Y:S01]  /*0c10*/  S2UR UR4, SR_CgaCtaId ;  /* 0x00000000000479c3 */ /* 0x00ce620000008800 */
        /* <DEDUP_REMOVED lines=10> */
[----:B-1----:R-:W-:Y:S01]  /*0cc0*/  ULEA UR4, UR4, UR5, 0x18 ;  /* 0x0000000504047291 */ /* 0x002fe2000f8ec0ff */
[----:B------:R-:W1:Y:S11]  /*0cd0*/  FENCE.VIEW.ASYNC.S ;  /* 0x00000000000073c6 */ /* 0x000e760000000000 */
[----:B-1----:R1:W4:Y:S01]  /*0ce0*/  SYNCS.EXCH.64 URZ, [UR4+0x120], UR8 ;  /* 0x0001200804ff75b2 */ /* 0x0023220008000100 */
[----:B------:R1:W2:Y:S01]  /*0cf0*/  SYNCS.EXCH.64 URZ, [UR4+0x130], UR6 ;  /* 0x0001300604ff75b2 */ /* 0x0002a20008000100 */
[----:B------:R1:W3:Y:S01]  /*0d00*/  SYNCS.EXCH.64 URZ, [UR4+0x128], UR8 ;  /* 0x0001280804ff75b2 */ /* 0x0002e20008000100 */
[----:B------:R1:W1:Y:S01]  /*0d10*/  SYNCS.EXCH.64 URZ, [UR4+0x138], UR6 ;  /* 0x0001380604ff75b2 */ /* 0x0002620008000100 */
[----:B------:R-:W-:Y:S01]  /*0d20*/  NOP ;  /* 0x0000000000007918 */ /* 0x000fe20000000000 */
.L_x_14:
[----:B------:R-:W-:-:S05]  /*0d30*/  CS2R.32 R49, SR_CgaSize ;  /* 0x0000000000317805 */ /* 0x000fca0000008a00 */
[----:B------:R-:W-:-:S05]  /*0d40*/  IMAD R49, R49, -0xa0, RZ ;  /* 0xffffff6031317824 */ /* 0x000fca00078e02ff */
[----:B--2---:R-:W-:-:S14]  /*0d50*/  R2UR UR5, R49 ;  /* 0x00000000310572ca */ /* 0x004fdc00000e0000 */
[----:B------:R-:W2:Y:S01]  /*0d60*/  LDCU UR5, c[0x0][UR5+0x2b0] ;  /* 0x00005600050577ac */ /* 0x000ea20008000800 */
[----:B------:R-:W-:Y:S02]  /*0d70*/  I2FP.F32.U32 R49, UR27 ;  /* 0x0000001b00317c45 */ /* 0x000fe40008201000 */
[----:B------:R-:W-:-:S05]  /*0d80*/  CS2R.32 R3, SR_CgaSize ;  /* 0x0000000000037805 */ /* 0x000fca0000008a00 */
[----:B------:R-:W-:-:S06]  /*0d90*/  IMAD R3, R3, -0xa0, RZ ;  /* 0xffffff6003037824 */ /* 0x000fcc00078e02ff */
[----:B------:R-:W4:Y:S01]  /*0da0*/  LDC R3, c[0x0][R3+0x2a0] ;  /* 0x0000a80003037b82 */ /* 0x000f220000000800 */
[----:B------:R-:W-:Y:S02]  /*0db0*/  I2FP.F32.U32 R48, UR23 ;  /* 0x0000001700307c45 */ /* 0x000fe40008201000 */
[----:B------:R-:W-:-:S05]  /*0dc0*/  CS2R.32 R16, SR_CgaSize ;  /* 0x0000000000107805 */ /* 0x000fca0000008a00 */
[----:B------:R-:W-:-:S05]  /*0dd0*/  IMAD R16, R16, -0xa0, RZ ;  /* 0xffffff6010107824 */ /* 0x000fca00078e02ff */
[----:B-1-3--:R-:W-:-:S14]  /*0de0*/  R2UR UR4, R16 ;  /* 0x00000000100472ca */ /* 0x00afdc00000e0000 */
[----:B------:R-:W1:Y:S01]  /*0df0*/  LDCU UR4, c[0x0][UR4+0x2b4] ;  /* 0x00005680040477ac */ /* 0x000e620008000800 */
[----:B------:R-:W-:Y:S01]  /*0e00*/  NOP ;  /* 0x0000000000007918 */ /* 0x000fe20000000000 */
[----:B------:R-:W3:Y:S01]  /*0e10*/  S2R R16, SR_CTAID.Z ;  /* 0x0000000000107919 */ /* 0x000ee20000002700 */
[----:B------:R-:W4:Y:S01]  /*0e20*/  LDCU UR18, c[0x0][0xb24] ;  /* 0x00016480ff1277ac */ /* 0x000f220008000800 */
[----:B------:R-:W-:-:S05]  /*0e30*/  CS2R.32 R2, SR_CgaSize ;  /* 0x0000000000027805 */ /* 0x000fca0000008a00 */
[----:B------:R-:W-:-:S06]  /*0e40*/  IMAD R2, R2, -0xa0, RZ ;  /* 0xffffff6002027824 */ /* 0x000fcc00078e02ff */
[----:B------:R-:W3:Y:S01]  /*0e50*/  LDC R2, c[0x0][R2+0x2a4] ;  /* 0x0000a90002027b82 */ /* 0x000ee20000000800 */
[----:B--2---:R-:W-:Y:S01]  /*0e60*/  FMUL R49, R49, UR5 ;  /* 0x0000000531317c20 */ /* 0x004fe20008400000 */
[----:B-1----:R-:W-:-:S05]  /*0e70*/  FMUL R48, R48, UR4 ;  /* 0x0000000430307c20 */ /* 0x002fca0008400000 */
[----:B------:R-:W1:Y:S01]  /*0e80*/  F2I.U32.TRUNC.NTZ R49, R49 ;  /* 0x0000003100317305 */ /* 0x000e62000020f000 */
[----:B----4-:R-:W-:-:S07]  /*0e90*/  UISETP.GE.AND UP0, UPT, UR18, 0x1, UPT ;  /* 0x000000011200788c */ /* 0x010fce000bf06270 */
[----:B------:R-:W2:Y:S01]  /*0ea0*/  F2I.U32.TRUNC.NTZ R48, R48 ;  /* 0x0000003000307305 */ /* 0x000ea2000020f000 */
[----:B-1----:R-:W-:-:S05]  /*0eb0*/  IADD3 R49, PT, PT, -R49, RZ, RZ ;  /* 0x000000ff31317210 */ /* 0x002fca0007ffe1ff */
[----:B------:R-:W-:Y:S01]  /*0ec0*/  IMAD R49, R3, R49, UR27 ;  /* 0x0000001b03317e24 */ /* 0x000fe2000f8e0231 */
[----:B--2---:R-:W-:-:S05]  /*0ed0*/  IADD3 R48, PT, PT, -R48, RZ, RZ ;  /* 0x000000ff30307210 */ /* 0x004fca0007ffe1ff */
[----:B---3--:R-:W-:Y:S01]  /*0ee0*/  IMAD R48, R2, R48, UR23 ;  /* 0x0000001702307e24 */ /* 0x008fe2000f8e0230 */
[----:B------:R-:W-:Y:S06]  /*0ef0*/  BAR.SYNC.DEFER_BLOCKING 0x0 ;  /* 0x0000000000007b1d */ /* 0x000fec0000010000 */
[----:B------:R-:W-:Y:S05]  /*0f00*/  BRA.U !UP0, `(.L_x_15) ;  /* 0x0000000108d47547 */ /* 0x000fea000b800000 */
[----:B------:R-:W1:Y:S01]  /*0f10*/  LDCU.128 UR28, c[0x0][0xb10] ;  /* 0x00016200ff1c77ac */ /* 0x000e620008000c00 */
[----:B------:R-:W2:Y:S01]  /*0f20*/  LDCU UR14, c[0x0][0x370] ;  /* 0x00006e00ff0e77ac */ /* 0x000ea20008000800 */
[----:B------:R-:W3:Y:S01]  /*0f30*/  LDCU UR8, c[0x0][0x374] ;  /* 0x00006e80ff0877ac */ /* 0x000ee20008000800 */
[----:B------:R-:W4:Y:S01]  /*0f40*/  LDCU UR19, c[0x0][0xb0c] ;  /* 0x00016180ff1377ac */ /* 0x000f220008000800 */
[----:B------:R-:W4:Y:S01]  /*0f50*/  LDCU UR9, c[0x0][0xb20] ;  /* 0x00016400ff0977ac */ /* 0x000f220008000800 */
[----:B------:R-:W4:Y:S01]  /*0f60*/  LDCU.64 UR16, c[0x0][0xb28] ;  /* 0x00016500ff1077ac */ /* 0x000f220008000a00 */
[----:B-1----:R-:W-:Y:S02]  /*0f70*/  UISETP.NE.AND UP0, UPT, UR30, 0x1, UPT ;  /* 0x000000011e00788c */ /* 0x002fe4000bf05270 */
[----:B---3--:R-:W-:Y:S02]  /*0f80*/  UIMAD.WIDE.U32 UR4, UR8, UR31, URZ ;  /* 0x0000001f080472a5 */ /* 0x008fe4000f8e00ff */
[----:B--2---:R-:W-:-:S02]  /*0f90*/  UIMAD.WIDE.U32 UR6, UR14, UR28, URZ ;  /* 0x0000001c0e0672a5 */ /* 0x004fc4000f8e00ff */
[----:B----4-:R-:W-:Y:S02]  /*0fa0*/  UISETP.NE.AND UP1, UPT, UR19, 0x1, UPT ;  /* 0x000000011300788c */ /* 0x010fe4000bf25270 */
[----:B------:R-:W-:Y:S01]  /*0fb0*/  UIMAD.WIDE.U32 UR10, UR23, UR31, URZ ;  /* 0x0000001f170a72a5 */ /* 0x000fe2000f8e00ff */
[----:B------:R-:W-:Y:S01]  /*0fc0*/  UMOV UR4, UR5 ;  /* 0x0000000500047c82 */ /* 0x000fe20008000000 */
[----:B------:R-:W-:Y:S02]  /*0fd0*/  UISETP.NE.AND UP4, UPT, UR18, 0x1, UPT ;  /* 0x000000011200788c */ /* 0x000fe4000bf85270 */
[----:B------:R-:W-:-:S03]  /*0fe0*/  @UP0 USHF.R.U32.HI UR8, URZ, UR9, UR4 ;  /* 0x00000009ff080299 */ /* 0x000fc60008011604 */
[----:B------:R-:W-:Y:S01]  /*0ff0*/  UMOV UR6, UR11 ;  /* 0x0000000b00067c82 */ /* 0x000fe20008000000 */
[----:B------:R-:W-:Y:S01]  /*1000*/  UMOV UR4, UR7 ;  /* 0x0000000700047c82 */ /* 0x000fe20008000000 */
[----:B------:R-:W-:Y:S02]  /*1010*/  USHF.R.U32.HI UR10, URZ, UR9, UR6 ;  /* 0x00000009ff0a7299 */ /* 0x000fe40008011606 */
[----:B------:R-:W-:Y:S02]  /*1020*/  @UP1 USHF.R.U32.HI UR14, URZ, UR29, UR4 ;  /* 0x0000001dff0e1299 */ /* 0x000fe40008011604 */
[----:B------:R-:W-:Y:S02]  /*1030*/  UIMAD.WIDE.U32 UR4, UR8, UR16, URZ ;  /* 0x00000010080472a5 */ /* 0x000fe4000f8e00ff */
[----:B------:R-:W-:Y:S02]  /*1040*/  UIMAD.WIDE.U32 UR12, UR27, UR28, URZ ;  /* 0x0000001c1b0c72a5 */ /* 0x000fe4000f8e00ff */
[----:B------:R-:W-:-:S03]  /*1050*/  UIMAD.WIDE.U32 UR6, UR14, UR16, URZ ;  /* 0x000000100e0672a5 */ /* 0x000fc6000f8e00ff */
[----:B------:R-:W-:Y:S02]  /*1060*/  UMOV UR4, UR5 ;  /* 0x0000000500047c82 */ /* 0x000fe40008000000 */
[----:B------:R-:W-:Y:S01]  /*1070*/  @UP4 USHF.R.U32.HI UR8, URZ, UR17, UR4 ;  /* 0x00000011ff084299 */ /* 0x000fe20008011604 */
[----:B------:R-:W-:Y:S02]  /*1080*/  UMOV UR9, UR13 ;  /* 0x0000000d00097c82 */ /* 0x000fe40008000000 */
[----:B------:R-:W-:Y:S01]  /*1090*/  UMOV UR4, UR7 ;  /* 0x0000000700047c82 */ /* 0x000fe20008000000 */
[----:B------:R-:W-:Y:S02]  /*10a0*/  USHF.R.U32.HI UR29, URZ, UR29, UR9 ;  /* 0x0000001dff1d7299 */ /* 0x000fe40008011609 */
[----:B------:R-:W-:Y:S02]  /*10b0*/  @UP4 USHF.R.U32.HI UR14, URZ, UR17, UR4 ;  /* 0x00000011ff0e4299 */ /* 0x000fe40008011604 */
[----:B------:R-:W-:-:S02]  /*10c0*/  USEL UR9, UR23, UR10, !UP0 ;  /* 0x0000000a17097287 */ /* 0x000fc4000c000000 */
[----:B------:R-:W-:Y:S02]  /*10d0*/  UIMAD UR4, UR8, UR18, URZ ;  /* 0x00000012080472a4 */ /* 0x000fe4000f8e02ff */
[----:B------:R-:W-:Y:S02]  /*10e0*/  USEL UR6, UR27, UR29, !UP1 ;  /* 0x0000001d1b067287 */ /* 0x000fe4000c800000 */
[----:B------:R-:W-:Y:S02]  /*10f0*/  UISETP.GE.AND UP0, UPT, UR9, UR4, UPT ;  /* 0x000000040900728c */ /* 0x000fe4000bf06270 */
[----:B------:R-:W-:Y:S02]  /*1100*/  UIMAD.WIDE.U32 UR4, UR9, UR16, URZ ;  /* 0x00000010090472a5 */ /* 0x000fe4000f8e00ff */
[----:B------:R-:W-:Y:S02]  /*1110*/  UIMAD UR7, UR14, UR18, URZ ;  /* 0x000000120e0772a4 */ /* 0x000fe4000f8e02ff */
[----:B------:R-:W-:-:S02]  /*1120*/  UIMAD.WIDE.U32 UR10, UR6, UR16, URZ ;  /* 0x00000010060a72a5 */ /* 0x000fc4000f8e00ff */
[----:B------:R-:W-:Y:S01]  /*1130*/  UISETP.GE.OR UP0, UPT, UR6, UR7, UP0 ;  /* 0x000000070600728c */ /* 0x000fe20008706670 */
[----:B------:R-:W-:Y:S01]  /*1140*/  UMOV UR4, UR5 ;  /* 0x0000000500047c82 */ /* 0x000fe20008000000 */
[----:B------:R-:W-:Y:S02]  /*1150*/  UIADD3 UR8, UPT, UPT, -UR9, URZ, URZ ;  /* 0x000000ff09087290 */ /* 0x000fe4000fffe1ff */
[----:B------:R-:W-:Y:S02]  /*1160*/  USHF.R.U32.HI UR4, URZ, UR17, UR4 ;  /* 0x00000011ff047299 */ /* 0x000fe40008011604 */
[----:B------:R-:W-:Y:S02]  /*1170*/  UIMAD UR23, UR30, UR8, UR23 ;  /* 0x000000081e1772a4 */ /* 0x000fe4000f8e0217 */
[----:B------:R-:W-:Y:S02]  /*1180*/  USEL UR7, UR9, UR4, !UP4 ;  /* 0x0000000409077287 */ /* 0x000fe4000e000000 */
[----:B------:R-:W-:Y:S01]  /*1190*/  UIADD3 UR10, UPT, UPT, -UR6, URZ, URZ ;  /* 0x000000ff060a7290 */ /* 0x000fe2000fffe1ff */
[----:B------:R-:W-:-:S02]  /*11a0*/  @!UP0 UMOV UR4, UR11 ;  /* 0x0000000b00048c82 */ /* 0x000fc40008000000 */
[----:B------:R-:W-:Y:S02]  /*11b0*/  @!UP0 USHF.R.U32.HI UR5, URZ, UR17, UR4 ;  /* 0x00000011ff058299 */ /* 0x000fe40008011604 */
[----:B------:R-:W-:Y:S02]  /*11c0*/  UIADD3 UR4, UPT, UPT, -UR7, URZ, URZ ;  /* 0x000000ff07047290 */ /* 0x000fe4000fffe1ff */
[----:B------:R-:W-:Y:S02]  /*11d0*/  @!UP0 USEL UR5, UR6, UR5, !UP4 ;  /* 0x0000000506058287 */ /* 0x000fe4000e000000 */
[----:B------:R-:W-:Y:S02]  /*11e0*/  UIMAD UR8, UR18, UR4, UR9 ;  /* 0x00000004120872a4 */ /* 0x000fe4000f8e0209 */
[----:B------:R-:W-:Y:S02]  /*11f0*/  @!UP0 UIADD3 UR4, UPT, UPT, UR7, -UR5, URZ ;  /* 0x8000000507048290 */ /* 0x000fe4000fffe0ff */
[----:B------:R-:W-:-:S02]  /*1200*/  @!UP0 UIMAD UR8, UR8, UR14, UR5 ;  /* 0x0000000e080882a4 */ /* 0x000fc4000f8e0205 */
[----:B------:R-:W-:Y:S02]  /*1210*/  @!UP0 UIMAD UR9, UR4, UR18, UR6 ;  /* 0x00000012040982a4 */ /* 0x000fe4000f8e0206 */
[----:B------:R-:W-:Y:S02]  /*1220*/  UIMAD UR4, UR19, UR10, UR27 ;  /* 0x0000000a130472a4 */ /* 0x000fe4000f8e021b */
[----:B------:R-:W-:Y:S01]  /*1230*/  UIMAD UR23, UR9, UR30, UR23 ;  /* 0x0000001e091772a4 */ /* 0x000fe2000f8e0217 */
[----:B------:R-:W-:Y:S02]  /*1240*/  @!UP0 UMOV UR6, UR8 ;  /* 0x0000000800068c82 */ /* 0x000fe40008000000 */
[----:B------:R-:W-:-:S12]  /*1250*/  UIMAD UR27, UR6, UR19, UR4 ;  /* 0x00000013061b72a4 */ /* 0x000fd8000f8e0204 */
.L_x_15:
[----:B------:R-:W1:Y:S02]  /*1260*/  LDCU UR4, c[0x0][0xb30] ;  /* 0x00016600ff0477ac */ /* 0x000e640008000800 */
[----:B-1----:R-:W-:-:S09]  /*1270*/  UISETP.NE.AND UP0, UPT, UR4, 0x1, UPT ;  /* 0x000000010400788c */ /* 0x002fd2000bf05270 */
[----:B------:R-:W-:Y:S05]  /*1280*/  BRA.U UP0, `(.L_x_16) ;  /* 0x0000000100447547 */ /* 0x000fea000b800000 */
[----:B------:R-:W1:Y:S01]  /*1290*/  LDCU.128 UR8, c[0x0][0xb10] ;  /* 0x00016200ff0877ac */ /* 0x000e620008000c00 */
[----:B------:R-:W2:Y:S01]  /*12a0*/  LDCU UR12, c[0x0][0xb0c] ;  /* 0x00016180ff0c77ac */ /* 0x000ea20008000800 */
[----:B------:R-:W3:Y:S01]  /*12b0*/  LDCU UR13, c[0x0][0xb20] ;  /* 0x00016400ff0d77ac */ /* 0x000ee20008000800 */
[----:B-1----:R-:W-:Y:S02]  /*12c0*/  UIMAD.WIDE.U32 UR6, UR27, UR8, URZ ;  /* 0x000000081b0672a5 */ /* 0x002fe4000f8e00ff */
[----:B------:R-:W-:Y:S02]  /*12d0*/  UIMAD.WIDE.U32 UR4, UR23, UR11, URZ ;  /* 0x0000000b170472a5 */ /* 0x000fe4000f8e00ff */
[----:B--2---:R-:W-:Y:S02]  /*12e0*/  UISETP.NE.AND UP1, UPT, UR12, 0x1, UPT ;  /* 0x000000010c00788c */ /* 0x004fe4000bf25270 */
[----:B------:R-:W-:Y:S01]  /*12f0*/  UISETP.NE.AND UP0, UPT, UR10, 0x1, UPT ;  /* 0x000000010a00788c */ /* 0x000fe2000bf05270 */
[----:B------:R-:W-:-:S02]  /*1300*/  UMOV UR6, UR7 ;  /* 0x0000000700067c82 */ /* 0x000fc40008000000 */
[----:B------:R-:W-:Y:S01]  /*1310*/  UMOV UR4, UR5 ;  /* 0x0000000500047c82 */ /* 0x000fe20008000000 */
[----:B------:R-:W-:Y:S02]  /*1320*/  USHF.R.U32.HI UR6, URZ, UR9, UR6 ;  /* 0x00000009ff067299 */ /* 0x000fe40008011606 */
[----:B---3--:R-:W-:Y:S02]  /*1330*/  USHF.R.U32.HI UR4, URZ, UR13, UR4 ;  /* 0x0000000dff047299 */ /* 0x008fe40008011604 */
[----:B------:R-:W-:Y:S02]  /*1340*/  USEL UR5, UR27, UR6, !UP1 ;  /* 0x000000061b057287 */ /* 0x000fe4000c800000 */
[----:B------:R-:W-:-:S04]  /*1350*/  USEL UR4, UR23, UR4, !UP0 ;  /* 0x0000000417047287 */ /* 0x000fc8000c000000 */
[----:B------:R-:W-:Y:S02]  /*1360*/  UIADD3 UR6, UPT, UPT, UR5, -UR4, URZ ;  /* 0x8000000405067290 */ /* 0x000fe4000fffe0ff */
[----:B------:R-:W-:Y:S02]  /*1370*/  UIADD3 UR4, UPT, UPT, -UR5, UR4, URZ ;  /* 0x0000000405047290 */ /* 0x000fe4000fffe1ff */
[----:B------:R-:W-:Y:S02]  /*1380*/  UIMAD UR23, UR6, UR10, UR23 ;  /* 0x0000000a061772a4 */ /* 0x000fe4000f8e0217 */
[----:B------:R-:W-:-:S12]  /*1390*/  UIMAD UR27, UR4, UR12, UR27 ;  /* 0x0000000c041b72a4 */ /* 0x000fd8000f8e021b */
.L_x_16:
[----:B------:R-:W-:Y:S01]  /*13a0*/  BAR.SYNC.DEFER_BLOCKING 0x0 ;  /* 0x0000000000007b1d */ /* 0x000fe20000010000 */
[----:B------:R-:W-:Y:S01]  /*13b0*/  UISETP.NE.AND UP0, UPT, UR15, 0x2, UPT ;  /* 0x000000020f00788c */ /* 0x000fe2000bf05270 */
[----:B------:R-:W-:Y:S02]  /*13c0*/  ISETP.NE.OR P2, PT, R0, 0x2, !P2 ;  /* 0x000000020000780c */ /* 0x000fe40005745670 */
[----:B------:R-:W-:Y:S02]  /*13d0*/  LOP3.LUT R0, R54, 0x1f, RZ, 0xc0, !PT ;  /* 0x0000001f36007812 */ /* 0x000fe400078ec0ff */
[----:B------:R-:W1:Y:S04]  /*13e0*/  LDCU UR39, c[0x0][0xb24] ;  /* 0x00016480ff2777ac */ /* 0x000e680008000800 */
[----:B------:R-:W-:Y:S05]  /*13f0*/  BRA.U UP0, `(.L_x_17) ;  /* 0x0000001d009c7547 */ /* 0x000fea000b800000 */
[----:B------:R-:W2:Y:S01]  /*1400*/  LDCU UR7, c[0x0][0x390] ;  /* 0x00007200ff0777ac */ /* 0x000ea20008000800 */
[----:B------:R-:W-:Y:S01]  /*1410*/  PLOP3.LUT P1, PT, PT, PT, UP2, 0x80, 0x8 ;  /* 0x000000000008781c */ /* 0x000fe20003f2f028 */
[----:B------:R-:W-:Y:S01]  /*1420*/  IMAD.MOV.U32 R2, RZ, RZ, RZ ;  /* 0x000000ffff027224 */ /* 0x000fe200078e00ff */
[----:B------:R-:W-:Y:S01]  /*1430*/  ISETP.EQ.OR P3, PT, R0, RZ, P2 ;  /* 0x000000ff0000720c */ /* 0x000fe20001762670 */
[----:B------:R-:W3:Y:S01]  /*1440*/  LDCU UR6, c[0x0][0x5c0] ;  /* 0x0000b800ff0677ac */ /* 0x000ee20008000800 */
[----:B------:R-:W-:Y:S01]  /*1450*/  PLOP3.LUT P1, PT, P1, PT, PT, 0x8, 0x80 ;  /* 0x000000000080781c */ /* 0x000fe20000f2e170 */
[----:B------:R-:W4:Y:S01]  /*1460*/  LDCU UR48, c[0x0][0x370] ;  /* 0x00006e00ff3077ac */ /* 0x000f220008000800 */
[----:B------:R-:W1:Y:S01]  /*1470*/  LDCU.64 UR40, c[0x0][0x348] ;  /* 0x00006900ff2877ac */ /* 0x000e620008000a00 */
[----:B------:R-:W1:Y:S01]  /*1480*/  LDCU UR47, c[0x0][0x374] ;  /* 0x00006e80ff2f77ac */ /* 0x000e620008000800 */
[----:B--2---:R-:W-:Y:S02]  /*1490*/  UIADD3 UR5, UPT, UPT, UR7, 0x3f, URZ ;  /* 0x0000003f07057890 */ /* 0x004fe4000fffe0ff */
[----:B---3--:R-:W-:-:S02]  /*14a0*/  UIADD3 UR6, UPT, UPT, UR6, 0x3f, URZ ;  /* 0x0000003f06067890 */ /* 0x008fc4000fffe0ff */
[----:B------:R-:W-:Y:S02]  /*14b0*/  USHF.R.S32.HI UR4, URZ, 0x1f, UR5 ;  /* 0x0000001fff047899 */ /* 0x000fe40008011405 */
[----:B------:R-:W-:Y:S02]  /*14c0*/  UIADD3 UR52, UPT, UPT, UR7, 0x7e, URZ ;  /* 0x0000007e07347890 */ /* 0x000fe4000fffe0ff */
[----:B------:R-:W-:Y:S02]  /*14d0*/  ULEA.HI UR4, UR4, UR5, URZ, 0x6 ;  /* 0x0000000504047291 */ /* 0x000fe4000f8f30ff */
[----:B------:R-:W-:Y:S02]  /*14e0*/  UIADD3 UR5, UPT, UPT, UR7, -0x1, URZ ;  /* 0xffffffff07057890 */ /* 0x000fe4000fffe0ff */
[----:B------:R-:W-:Y:S02]  /*14f0*/  USHF.R.S32.HI UR50, URZ, 0x6, UR4 ;  /* 0x00000006ff327899 */ /* 0x000fe40008011404 */
[----:B------:R-:W-:-:S02]  /*1500*/  UISETP.GE.U32.AND UP1, UPT, UR5, -0x7f, UPT ;  /* 0xffffff810500788c */ /* 0x000fc4000bf26070 */
[----:B------:R-:W-:Y:S02]  /*1510*/  UISETP.LT.U32.AND UP0, UPT, UR50, 0xd, UPT ;  /* 0x0000000d3200788c */ /* 0x000fe4000bf01070 */
[----:B------:R-:W-:Y:S02]  /*1520*/  USHF.R.S32.HI UR4, URZ, 0x1f, UR6 ;  /* 0x0000001fff047899 */ /* 0x000fe40008011406 */
[----:B------:R-:W-:Y:S02]  /*1530*/  USEL UR49, UR50, 0xd, UP0 ;  /* 0x0000000d32317887 */ /* 0x000fe40008000000 */
[----:B------:R-:W-:Y:S02]  /*1540*/  ULEA.HI UR4, UR4, UR6, URZ, 0x6 ;  /* 0x0000000604047291 */ /* 0x000fe4000f8f30ff */
[----:B------:R-:W-:Y:S02]  /*1550*/  UIADD3 UR38, UPT, UPT, UR49, -0x1, URZ ;  /* 0xffffffff31267890 */ /* 0x000fe4000fffe0ff */
[----:B------:R-:W-:-:S02]  /*1560*/  @UP1 UIADD3 UR38, UPT, UPT, UR49, URZ, URZ ;  /* 0x000000ff31261290 */ /* 0x000fc4000fffe0ff */
[----:B------:R-:W-:Y:S02]  /*1570*/  USHF.R.S32.HI UR46, URZ, 0x6, UR4 ;  /* 0x00000006ff2e7899 */ /* 0x000fe40008011404 */
[----:B------:R-:W-:Y:S02]  /*1580*/  UIADD3 UR51, UPT, UPT, UR50, -UR49, URZ ;  /* 0x8000003132337290 */ /* 0x000fe4000fffe0ff */
[----:B------:R-:W-:Y:S01]  /*1590*/  UIADD3 UR38, UPT, UPT, UR38, 0x1, URZ ;  /* 0x0000000126267890 */ /* 0x000fe2000fffe0ff */
[----:B------:R-:W-:Y:S01]  /*15a0*/  UMOV UR28, 0x1 ;  /* 0x00000001001c7882 */ /* 0x000fe20000000000 */
[----:B-1--4-:R-:W-:-:S10]  /*15b0*/  UMOV UR29, URZ ;  /* 0x000000ff001d7c82 */ /* 0x012fd40008000000 */
.L_x_33:
[----:B------:R-:W-:Y:S01]  /*15c0*/  IMAD.U32 R4, RZ, RZ, UR46 ;  /* 0x0000002eff047e24 */ /* 0x000fe2000f8e00ff */
[----:B------:R-:W1:Y:S04]  /*15d0*/  LDCU UR37, c[0x0][0x5c4] ;  /* 0x0000b880ff2577ac */ /* 0x000e680008000800 */
[-C--:B------:R-:W-:Y:S01]  /*15e0*/  IABS R0, R4.reuse ;  /* 0x0000000400007213 */ /* 0x080fe20000000000 */
[----:B------:R-:W-:Y:S01]  /*15f0*/  UMOV UR36, 0x400 ;  /* 0x0000040000247882 */ /* 0x000fe20000000000 */
[----:B------:R-:W-:Y:S01]  /*1600*/  IABS R4, R4 ;  /* 0x0000000400047213 */ /* 0x000fe20000000000 */
[----:B------:R-:W-:Y:S01]  /*1610*/  USHF.L.U32 UR34, UR27, 0x6, URZ ;  /* 0x000000061b227899 */ /* 0x000fe200080006ff */
[----:B------:R-:W-:Y:S01]  /*1620*/  R2UR UR6, R0 ;  /* 0x00000000000672ca */ /* 0x000fe200000e0000 */
[----:B------:R-:W-:Y:S01]  /*1630*/  UMOV UR15, URZ ;  /* 0x000000ff000f7c82 */ /* 0x000fe20008000000 */
[----:B-1----:R-:W-:-:S11]  /*1640*/  IMAD.U32 R3, RZ, RZ, UR37 ;  /* 0x00000025ff037e24 */ /* 0x002fd6000f8e00ff */
[----:B------:R-:W1:Y:S08]  /*1650*/  I2F.RP R0, UR6 ;  /* 0x0000000600007d06 */ /* 0x000e700008209400 */
[----:B-1----:R-:W1:Y:S02]  /*1660*/  MUFU.RCP R0, R0 ;  /* 0x0000000000007308 */ /* 0x002e640000001000 */
[----:B-1----:R-:W-:-:S06]  /*1670*/  VIADD R0, R0, 0xffffffe ;  /* 0x0ffffffe00007836 */ /* 0x002fcc0000000000 */
[----:B------:R-:W1:Y:S02]  /*1680*/  F2I.FTZ.U32.TRUNC.NTZ R0, R0 ;  /* 0x0000000000007305 */ /* 0x000e64000021f000 */
[----:B-1----:R-:W-:Y:S02]  /*1690*/  R2UR UR5, R0 ;  /* 0x00000000000572ca */ /* 0x002fe400000e0000 */
[----:B------:R-:W-:Y:S01]  /*16a0*/  IABS R0, R3 ;  /* 0x0000000300007213 */ /* 0x000fe20000000000 */
[----:B------:R-:W-:-:S03]  /*16b0*/  IMAD.U32 R3, RZ, RZ, UR23 ;  /* 0x00000017ff037e24 */ /* 0x000fc6000f8e00ff */
[----:B------:R-:W-:Y:S01]  /*16c0*/  R2UR UR8, R0 ;  /* 0x00000000000872ca */ /* 0x000fe200000e0000 */
[----:B------:R-:W-:Y:S01]  /*16d0*/  IMAD.MOV R0, RZ, RZ, -R4 ;  /* 0x000000ffff007224 */ /* 0x000fe200078e0a04 */
[----:B------:R-:W-:-:S04]  /*16e0*/  IABS R3, R3 ;  /* 0x0000000300037213 */ /* 0x000fc80000000000 */
[----:B------:R-:W-:Y:S01]  /*16f0*/  R2UR UR9, R3 ;  /* 0x00000000030972ca */ /* 0x000fe200000e0000 */
[----:B------:R-:W-:-:S04]  /*1700*/  UIADD3 UR4, UPT, UPT, URZ, -UR5, URZ ;  /* 0x80000005ff047290 */ /* 0x000fc8000fffe0ff */
[----:B------:R-:W-:Y:S02]  /*1710*/  UIMAD UR7, UR4, UR6, URZ ;  /* 0x00000006040772a4 */ /* 0x000fe4000f8e02ff */
[----:B------:R-:W1:Y:S01]  /*1720*/  I2F.RP R3, UR8 ;  /* 0x0000000800037d06 */ /* 0x000e620008209400 */
[----:B------:R-:W-:Y:S02]  /*1730*/  UMOV UR4, URZ ;  /* 0x000000ff00047c82 */ /* 0x000fe40008000000 */
[----:B------:R-:W-:Y:S02]  /*1740*/  UIMAD.WIDE.U32 UR4, UR5, UR7, UR4 ;  /* 0x00000007050472a5 */ /* 0x000fe4000f8e0004 */
[----:B------:R-:W-:-:S05]  /*1750*/  R2UR UR7, R0 ;  /* 0x00000000000772ca */ /* 0x000fca00000e0000 */
[----:B------:R-:W-:Y:S02]  /*1760*/  UMOV UR4, UR5 ;  /* 0x0000000500047c82 */ /* 0x000fe40008000000 */
[----:B------:R-:W-:Y:S01]  /*1770*/  UIMAD.WIDE.U32 UR4, UR4, UR9, URZ ;  /* 0x00000009040472a5 */ /* 0x000fe2000f8e00ff */
[----:B-1----:R-:W1:Y:S06]  /*1780*/  MUFU.RCP R0, R3 ;  /* 0x0000000300007308 */ /* 0x002e6c0000001000 */
[----:B------:R-:W-:Y:S02]  /*1790*/  UMOV UR4, UR5 ;  /* 0x0000000500047c82 */ /* 0x000fe40008000000 */
[----:B------:R-:W-:Y:S01]  /*17a0*/  UIMAD UR5, UR4, UR7, UR9 ;  /* 0x00000007040572a4 */ /* 0x000fe2000f8e0209 */
[----:B------:R-:W2:Y:S03]  /*17b0*/  S2UR UR7, SR_CgaCtaId ;  /* 0x00000000000779c3 */ /* 0x000ea60000008800 */
[----:B------:R-:W-:Y:S01]  /*17c0*/  UISETP.GT.U32.AND UP0, UPT, UR6, UR5, UPT ;  /* 0x000000050600728c */ /* 0x000fe2000bf04070 */
[----:B-1----:R-:W-:-:S02]  /*17d0*/  VIADD R0, R0, 0xffffffe ;  /* 0x0ffffffe00007836 */ /* 0x002fc40000000000 */
[----:B------:R-:W-:-:S08]  /*17e0*/  IMAD.U32 R3, RZ, RZ, UR28 ;  /* 0x0000001cff037e24 */ /* 0x000fd0000f8e00ff */
[----:B------:R-:W-:Y:S01]  /*17f0*/  @!UP0 UIADD3 UR5, UPT, UPT, UR5, -UR6, URZ ;  /* 0x8000000605058290 */ /* 0x000fe2000fffe0ff */
[----:B------:R-:W1:Y:S01]  /*1800*/  F2I.FTZ.U32.TRUNC.NTZ R0, R0 ;  /* 0x0000000000007305 */ /* 0x000e62000021f000 */
[----:B------:R-:W-:Y:S01]  /*1810*/  @!UP0 UIADD3 UR4, UPT, UPT, UR4, 0x1, URZ ;  /* 0x0000000104048890 */ /* 0x000fe2000fffe0ff */
[----:B------:R-:W-:Y:S01]  /*1820*/  SHF.L.U32 R3, R3, 0x1f, RZ ;  /* 0x0000001f03037819 */ /* 0x000fe200000006ff */
[----:B------:R-:W-:Y:S02]  /*1830*/  UISETP.GE.U32.AND UP1, UPT, UR5, UR6, UPT ;  /* 0x000000060500728c */ /* 0x000fe4000bf26070 */
[----:B------:R-:W-:Y:S02]  /*1840*/  ULOP3.LUT UR5, UR23, UR46, URZ, 0x3c, !UPT ;  /* 0x0000002e17057292 */ /* 0x000fe4000f8e3cff */
[----:B--2---:R-:W-:Y:S02]  /*1850*/  ULEA UR36, UR7, UR36, 0x18 ;  /* 0x0000002407247291 */ /* 0x004fe4000f8ec0ff */
[----:B------:R-:W-:-:S02]  /*1860*/  UISETP.GE.AND UP0, UPT, UR5, URZ, UPT ;  /* 0x000000ff0500728c */ /* 0x000fc4000bf06270 */
[----:B------:R-:W-:-:S03]  /*1870*/  ULEA UR7, UR29, UR36, 0x3 ;  /* 0x000000241d077291 */ /* 0x000fc6000f8e18ff */
[----:B------:R-:W-:Y:S01]  /*1880*/  @UP1 UIADD3 UR4, UPT, UPT, UR4, 0x1, URZ ;  /* 0x0000000104041890 */ /* 0x000fe2000fffe0ff */
[----:B-1----:R-:W-:Y:S01]  /*1890*/  R2UR UR5, R0 ;  /* 0x00000000000572ca */ /* 0x002fe200000e0000 */
[----:B------:R-:W-:-:S05]  /*18a0*/  UISETP.NE.AND UP1, UPT, UR46, URZ, UPT ;  /* 0x000000ff2e00728c */ /* 0x000fca000bf25270 */
[----:B------:R-:W-:Y:S01]  /*18b0*/  UMOV UR6, UR4 ;  /* 0x0000000400067c82 */ /* 0x000fe20008000000 */
[----:B------:R1:W2:Y:S01]  /*18c0*/  SYNCS.PHASECHK.TRANS64.TRYWAIT P0, [UR7+0x68], R3 ;  /* 0x00006803ff0075a7 */ /* 0x0002a20008001107 */
[----:B------:R-:W-:-:S04]  /*18d0*/  @!UP0 UIADD3 UR6, UPT, UPT, -UR6, URZ, URZ ;  /* 0x000000ff06068290 */ /* 0x000fc8000fffe1ff */
[----:B------:R-:W-:Y:S02]  /*18e0*/  @!UP1 ULOP3.LUT UR6, URZ, UR46, URZ, 0x33, !UPT ;  /* 0x0000002eff069292 */ /* 0x000fe4000f8e33ff */
[----:B------:R-:W-:-:S04]  /*18f0*/  UIADD3 UR4, UPT, UPT, URZ, -UR5, URZ ;  /* 0x80000005ff047290 */ /* 0x000fc8000fffe0ff */
[----:B------:R-:W-:Y:S01]  /*1900*/  IMAD.U32 R0, RZ, RZ, UR6 ;  /* 0x00000006ff007e24 */ /* 0x000fe2000f8e00ff */
[----:B------:R-:W-:-:S03]  /*1910*/  UIMAD UR7, UR4, UR8, URZ ;  /* 0x00000008040772a4 */ /* 0x000fc6000f8e02ff */
[----:B------:R-:W-:Y:S01]  /*1920*/  UMOV UR4, URZ ;  /* 0x000000ff00047c82 */ /* 0x000fe20008000000 */
[----:B------:R-:W-:Y:S01]  /*1930*/  IABS R0, R0 ;  /* 0x0000000000007213 */ /* 0x000fe20000000000 */
[----:B------:R-:W-:-:S03]  /*1940*/  UIMAD.WIDE.U32 UR4, UR5, UR7, UR4 ;  /* 0x00000007050472a5 */ /* 0x000fc6000f8e0004 */
[----:B------:R-:W-:-:S04]  /*1950*/  R2UR UR9, R0 ;  /* 0x00000000000972ca */ /* 0x000fc800000e0000 */
[----:B------:R-:W-:-:S09]  /*1960*/  UMOV UR4, UR5 ;  /* 0x0000000500047c82 */ /* 0x000fd20008000000 */
[----:B------:R-:W-:-:S07]  /*1970*/  UIMAD.WIDE.U32 UR4, UR4, UR9, URZ ;  /* 0x00000009040472a5 */ /* 0x000fce000f8e00ff */
[----:B------:R-:W-:Y:S02]  /*1980*/  UMOV UR4, UR5 ;  /* 0x0000000500047c82 */ /* 0x000fe40008000000 */
[----:B------:R-:W-:-:S04]  /*1990*/  UIADD3 UR5, UPT, UPT, -UR4, URZ, URZ ;  /* 0x000000ff04057290 */ /* 0x000fc8000fffe1ff */
[----:B------:R-:W-:-:S04]  /*19a0*/  UIMAD UR5, UR8, UR5, UR9 ;  /* 0x00000005080572a4 */ /* 0x000fc8000f8e0209 */
[----:B------:R-:W-:-:S11]  /*19b0*/  UISETP.GT.U32.AND UP0, UPT, UR8, UR5, UPT ;  /* 0x000000050800728c */ /* 0x000fd6000bf04070 */
[----:B------:R-:W-:Y:S02]  /*19c0*/  @!UP0 UIADD3 UR5, UPT, UPT, UR5, -UR8, URZ ;  /* 0x8000000805058290 */ /* 0x000fe4000fffe0ff */
[----:B------:R-:W-:Y:S02]  /*19d0*/  @!UP0 UIADD3 UR4, UPT, UPT, UR4, 0x1, URZ ;  /* 0x0000000104048890 */ /* 0x000fe4000fffe0ff */
[----:B------:R-:W-:Y:S02]  /*19e0*/  UISETP.GE.U32.AND UP1, UPT, UR5, UR8, UPT ;  /* 0x000000080500728c */ /* 0x000fe4000bf26070 */
[----:B------:R-:W-:-:S04]  /*19f0*/  ULOP3.LUT UR5, UR6, UR37, URZ, 0x3c, !UPT ;  /* 0x0000002506057292 */ /* 0x000fc8000f8e3cff */
[----:B------:R-:W-:-:S05]  /*1a00*/  UISETP.GE.AND UP0, UPT, UR5, URZ, UPT ;  /* 0x000000ff0500728c */ /* 0x000fca000bf06270 */
[----:B------:R-:W-:Y:S02]  /*1a10*/  @UP1 UIADD3 UR4, UPT, UPT, UR4, 0x1, URZ ;  /* 0x0000000104041890 */ /* 0x000fe4000fffe0ff */
[----:B------:R-:W-:-:S05]  /*1a20*/  UISETP.NE.AND UP1, UPT, UR37, URZ, UPT ;  /* 0x000000ff2500728c */ /* 0x000fca000bf25270 */
[----:B------:R-:W-:Y:S01]  /*1a30*/  UMOV UR31, UR4 ;  /* 0x00000004001f7c82 */ /* 0x000fe20008000000 */
[----:B------:R-:W-:Y:S02]  /*1a40*/  UIADD3 UR4, UPT, UPT, -UR6, URZ, URZ ;  /* 0x000000ff06047290 */ /* 0x000fe4000fffe1ff */
[----:B------:R-:W-:Y:S02]  /*1a50*/  @!UP0 UIADD3 UR31, UPT, UPT, -UR31, URZ, URZ ;  /* 0x000000ff1f1f8290 */ /* 0x000fe4000fffe1ff */
[----:B------:R-:W-:Y:S02]  /*1a60*/  UISETP.GE.U32.AND UP0, UPT, UR52, 0x7f, UPT ;  /* 0x0000007f3400788c */ /* 0x000fe4000bf06070 */
[----:B------:R-:W-:Y:S02]  /*1a70*/  @!UP1 ULOP3.LUT UR31, URZ, UR37, URZ, 0x33, !UPT ;  /* 0x00000025ff1f9292 */ /* 0x000fe4000f8e33ff */
[----:B------:R-:W-:Y:S02]  /*1a80*/  UIMAD UR4, UR46, UR4, UR23 ;  /* 0x000000042e0472a4 */ /* 0x000fe4000f8e0217 */
[----:B------:R-:W-:-:S02]  /*1a90*/  UIADD3 UR5, UPT, UPT, -UR31, URZ, URZ ;  /* 0x000000ff1f057290 */ /* 0x000fc4000fffe1ff */
[----:B------:R-:W-:Y:S02]  /*1aa0*/  USHF.L.U32 UR10, UR4, 0x6, URZ ;  /* 0x00000006040a7899 */ /* 0x000fe400080006ff */
[----:B------:R-:W-:Y:S01]  /*1ab0*/  UIMAD UR37, UR37, UR5, UR6 ;  /* 0x00000005252572a4 */ /* 0x000fe2000f8e0206 */
[----:B-12---:R-:W-:Y:S11]  /*1ac0*/  BRA.U !UP0, `(.L_x_18) ;  /* 0x0000000508107547 */ /* 0x006ff6000b800000 */
[----:B------:R-:W1:Y:S01]  /*1ad0*/  LDCU.64 UR8, c[0x0][0x5b0] ;  /* 0x0000b600ff0877ac */ /* 0x000e620008000a00 */
[----:B------:R-:W1:Y:S01]  /*1ae0*/  LDCU.64 UR26, c[0x0][0x5d8] ;  /* 0x0000bb00ff1a77ac */ /* 0x000e620008000a00 */
[----:B------:R-:W2:Y:S01]  /*1af0*/  LDCU UR19, c[0x0][0x598] ;  /* 0x0000b300ff1377ac */ /* 0x000ea20008000800 */
[----:B------:R-:W3:Y:S01]  /*1b00*/  LDCU UR18, c[0x0][0x58c] ;  /* 0x0000b180ff1277ac */ /* 0x000ee20008000800 */
[----:B------:R-:W4:Y:S01]  /*1b10*/  LDCU UR21, c[0x0][0x59c] ;  /* 0x0000b380ff1577ac */ /* 0x000f220008000800 */
[----:B------:R-:W2:Y:S01]  /*1b20*/  LDCU UR20, c[0x0][0x5a0] ;  /* 0x0000b400ff1477ac */ /* 0x000ea20008000800 */
[----:B------:R-:W2:Y:S01]  /*1b30*/  LDCU.64 UR16, c[0x0][0x590] ;  /* 0x0000b200ff1077ac */ /* 0x000ea20008000a00 */
[----:B------:R-:W2:Y:S01]  /*1b40*/  LDCU.64 UR6, c[0x0][0x5b8] ;  /* 0x0000b700ff0677ac */ /* 0x000ea20008000a00 */
[----:B------:R-:W2:Y:S01]  /*1b50*/  LDCU.64 UR4, c[0x0][0x5d0] ;  /* 0x0000ba00ff0477ac */ /* 0x000ea20008000a00 */
[----:B-1----:R-:W-:Y:S02]  /*1b60*/  UIMAD UR30, UR37, UR8, UR26 ;  /* 0x00000008251e72a4 */ /* 0x002fe4000f8e021a */
[----:B------:R-:W-:Y:S01]  /*1b70*/  UIMAD UR27, UR31, UR9, UR27 ;  /* 0x000000091f1b72a4 */ /* 0x000fe2000f8e021b */
[----:B------:R-:W-:Y:S01]  /*1b80*/  UMOV UR14, URZ ;  /* 0x000000ff000e7c82 */ /* 0x000fe20008000000 */
[----:B---34-:R-:W-:-:S10]  /*1b90*/  UMOV UR11, UR29 ;  /* 0x0000001d000b7c82 */ /* 0x018fd40008000000 */
.L_x_23:
[----:B---3--:R-:W-:Y:S01]  /*1ba0*/  @!P2 MOV R3, 0x4000 ;  /* 0x000040000003a802 */ /* 0x008fe20000000f00 */
[----:B------:R-:W-:Y:S01]  /*1bb0*/  ULEA UR33, UR11, UR36, 0x3 ;  /* 0x000000240b217291 */ /* 0x000fe2000f8e18ff */
[----:B----4-:R-:W-:Y:S11]  /*1bc0*/  @P0 BRA `(.L_x_19) ;  /* 0x0000000000100947 */ /* 0x010ff60003800000 */
[----:B------:R-:W-:Y:S04]  /*1bd0*/  MOV R4, UR28 ;  /* 0x0000001c00047c02 */ /* 0x000fe80008000f00 */
[----:B------:R-:W-:Y:S04]  /*1be0*/  SHF.L.U32 R4, R4, 0x1f, RZ ;  /* 0x0000001f04047819 */ /* 0x000fe800000006ff */
[----:B------:R-:W1:Y:S02]  /*1bf0*/  SYNCS.PHASECHK.TRANS64.TRYWAIT P0, [UR33+0x68], R4 ;  /* 0x00006804ff0075a7 */ /* 0x000e640008001121 */
[----:B-1----:R-:W-:Y:S05]  /*1c00*/  @!P0 BRA `(.L_x_20) ;  /* 0x00000064008c8947 */ /* 0x002fea0003800000 */
.L_x_19:
[----:B------:R3:W-:Y:S01]  /*1c10*/  @!P2 SYNCS.ARRIVE.TRANS64 RZ, [UR33], R3 ;  /* 0x00000003ffffa9a7 */ /* 0x0007e20008000021 */
[----:B------:R-:W-:Y:S04]  /*1c20*/  BSSY.RECONVERGENT B0, `(.L_x_21) ;  /* 0x0000003000007945 */ /* 0x000fe80003800200 */
[----:B------:R-:W-:Y:S05]  /*1c30*/  @P3 BRA `(.L_x_22) ;  /* 0x0000000000043947 */ /* 0x000fea0003800000 */
[----:B--2---:R-:W-:Y:S05]  /*1c40*/  BPT.TRAP 0x1 ;  /* 0x000000040000795c */ /* 0x004fea0000300000 */
.L_x_22:
[----:B--2---:R-:W-:Y:S05]  /*1c50*/  BSYNC.RECONVERGENT B0 ;  /* 0x0000000000007941 */ /* 0x004fea0003800200 */
.L_x_21:
[----:B------:R-:W-:Y:S02]  /*1c60*/  UIADD3 UR8, UPT, UPT, UR11, 0x1, URZ ;  /* 0x000000010b087890 */ /* 0x000fe4000fffe0ff */
[----:B------:R-:W-:Y:S02]  /*1c70*/  USHF.L.U32 UR35, UR14, 0x6, URZ ;  /* 0x000000060e237899 */ /* 0x000fe400080006ff */
[----:B------:R-:W-:Y:S02]  /*1c80*/  UISETP.NE.AND UP0, UPT, UR8, 0xd, UPT ;  /* 0x0000000d0800788c */ /* 0x000fe4000bf05270 */
[----:B------:R-:W-:Y:S02]  /*1c90*/  UISETP.NE.AND UP2, UPT, UR19, 0x1, UPT ;  /* 0x000000011300788c */ /* 0x000fe4000bf45270 */
[----:B------:R-:W-:Y:S02]  /*1ca0*/  USEL UR9, URZ, 0x1, UP0 ;  /* 0x00000001ff097887 */ /* 0x000fe40008000000 */
[----:B------:R-:W-:Y:S02]  /*1cb0*/  USEL UR29, UR8, URZ, UP0 ;  /* 0x000000ff081d7287 */ /* 0x000fe40008000000 */
[----:B------:R-:W-:Y:S02]  /*1cc0*/  ULOP3.LUT UR28, UR28, UR9, URZ, 0x3c, !UPT ;  /* 0x000000091c1c7292 */ /* 0x000fe4000f8e3cff */
[----:B------:R-:W-:Y:S02]  /*1cd0*/  ULEA UR8, UR29, UR36, 0x3 ;  /* 0x000000241d087291 */ /* 0x000fe4000f8e18ff */
[----:B------:R-:W-:Y:S02]  /*1ce0*/  UISETP.NE.AND UP0, UPT, UR18, 0x1, UPT ;  /* 0x000000011200788c */ /* 0x000fe4000bf05270 */
[----:B------:R-:W-:Y:S01]  /*1cf0*/  UIADD3 UR24, UP1, UPT, UR40, 0x80, URZ ;  /* 0x0000008028187890 */ /* 0x000fe2000ff3e0ff */
[----:B-1----:R-:W-:Y:S01]  /*1d00*/  MOV R0, UR28 ;  /* 0x0000001c00007c02 */ /* 0x002fe20008000f00 */
[----:B------:R-:W-:Y:S02]  /*1d10*/  ULEA UR15, UR11, UR36, 0xd ;  /* 0x000000240b0f7291 */ /* 0x000fe4000f8e68ff */
[----:B------:R-:W-:Y:S01]  /*1d20*/  UIADD3.X UR25, UPT, UPT, URZ, UR41, URZ, UP1, !UPT ;  /* 0x00000029ff197290 */ /* 0x000fe20008ffe4ff */
[----:B------:R-:W-:Y:S01]  /*1d30*/  SHF.L.U32 R0, R0, 0x1f, RZ ;  /* 0x0000001f00007819 */ /* 0x000fe200000006ff */
[----:B------:R-:W-:Y:S02]  /*1d40*/  UIADD3 UR32, UPT, UPT, UR15, 0x3400, URZ ;  /* 0x000034000f207890 */ /* 0x000fe4000fffe0ff */
[----:B------:R-:W-:Y:S01]  /*1d50*/  UPRMT UR26, UR30, 0x40, UR27 ;  /* 0x000000401e1a7896 */ /* 0x000fe2000800001b */
[----:B------:R1:W4:Y:S01]  /*1d60*/  SYNCS.PHASECHK.TRANS64.TRYWAIT P0, [UR8+0x68], R0 ;  /* 0x00006800ff0075a7 */ /* 0x0003220008001108 */
[----:B------:R-:W-:Y:S02]  /*1d70*/  UIMAD.WIDE.U32 UR8, UR35, UR16, URZ ;  /* 0x00000010230872a5 */ /* 0x000fe4000f8e00ff */
[----:B------:R-:W-:Y:S02]  /*1d80*/  UIADD3 UR14, UPT, UPT, UR14, 0x1, URZ ;  /* 0x000000010e0e7890 */ /* 0x000fe4000fffe0ff */
[----:B------:R-:W-:Y:S01]  /*1d90*/  USHF.R.U32.HI UR9, URZ, UR17, UR9 ;  /* 0x00000011ff097299 */ /* 0x000fe20008011609 */
[----:B------:R-:W-:Y:S01]  /*1da0*/  UMOV UR42, 0x0 ;  /* 0x00000000002a7882 */ /* 0x000fe20000000000 */
[----:B------:R-:W-:Y:S02]  /*1db0*/  UMOV UR43, 0x10000000 ;  /* 0x10000000002b7882 */ /* 0x000fe40000000000 */
[----:B------:R-:W-:Y:S01]  /*1dc0*/  USEL UR9, UR35, UR9, !UP0 ;  /* 0x0000000923097287 */ /* 0x000fe2000c000000 */
[----:B------:R-:W-:Y:S01]  /*1dd0*/  UTMALDG.2D [UR32], [UR24], desc[UR42] ;  /* 0x00002a20180075b4 */ /* 0x000fe20008009000 */
[----:B------:R-:W-:Y:S02]  /*1de0*/  UIADD3 UR22, UP0, UPT, UR40, 0x180, URZ ;  /* 0x0000018028167890 */ /* 0x000fe4000ff1e0ff */
[----:B------:R-:W-:Y:S02]  /*1df0*/  UIMAD.WIDE.U32 UR12, UR9, UR21, URZ ;  /* 0x00000015090c72a5 */ /* 0x000fe4000f8e00ff */
[----:B------:R-:W-:Y:S02]  /*1e00*/  UIADD3 UR11, UPT, UPT, -UR9, URZ, URZ ;  /* 0x000000ff090b7290 */ /* 0x000fe4000fffe1ff */
[----:B------:R-:W-:Y:S02]  /*1e10*/  USHF.R.U32.HI UR13, URZ, UR20, UR13 ;  /* 0x00000014ff0d7299 */ /* 0x000fe4000801160d */
[----:B------:R-:W-:Y:S02]  /*1e20*/  UIMAD UR11, UR18, UR11, UR35 ;  /* 0x0000000b120b72a4 */ /* 0x000fe4000f8e0223 */
[----:B------:R-:W-:Y:S02]  /*1e30*/  USEL UR13, UR9, UR13, !UP2 ;  /* 0x0000000d090d7287 */ /* 0x000fe4000d000000 */
[----:B------:R-:W-:Y:S02]  /*1e40*/  UIMAD UR11, UR11, UR6, UR4 ;  /* 0x000000060b0b72a4 */ /* 0x000fe4000f8e0204 */
[----:B------:R-:W-:Y:S02]  /*1e50*/  UIADD3 UR8, UPT, UPT, -UR13, URZ, URZ ;  /* 0x000000ff0d087290 */ /* 0x000fe4000fffe1ff */
[----:B------:R-:W-:Y:S02]  /*1e60*/  UIADD3.X UR23, UPT, UPT, URZ, UR41, URZ, UP0, !UPT ;  /* 0x00000029ff177290 */ /* 0x000fe400087fe4ff */
[----:B------:R-:W-:Y:S02]  /*1e70*/  UIMAD UR9, UR19, UR8, UR9 ;  /* 0x00000008130972a4 */ /* 0x000fe4000f8e0209 */
[----:B------:R-:W-:Y:S02]  /*1e80*/  UIADD3 UR8, UPT, UPT, UR15, 0x1d400, URZ ;  /* 0x0001d4000f087890 */ /* 0x000fe4000fffe0ff */
[----:B------:R-:W-:Y:S02]  /*1e90*/  UIMAD UR12, UR9, UR7, UR5 ;  /* 0x00000007090c72a4 */ /* 0x000fe4000f8e0205 */
[----:B------:R-:W-:Y:S01]  /*1ea0*/  UPRMT UR15, UR26, 0x5410, URZ ;  /* 0x000054101a0f7896 */ /* 0x000fe200080000ff */
[----:B------:R-:W-:Y:S01]  /*1eb0*/  UMOV UR9, UR33 ;  /* 0x0000002100097c82 */ /* 0x000fe20008000000 */
[----:B------:R-:W-:Y:S07]  /*1ec0*/  UISETP.NE.AND UP0, UPT, UR14, UR38, UPT ;  /* 0x000000260e00728c */ /* 0x000fee000bf05270 */
[----:B------:R2:W-:Y:S02]  /*1ed0*/  UTMALDG.4D.IM2COL [UR8], [UR22], UR15 ;  /* 0x00000008160073b4 */ /* 0x0005e4000805800f */
[----:B--2---:R-:W-:Y:S01]  /*1ee0*/  UMOV UR15, UR38 ;  /* 0x00000026000f7c82 */ /* 0x004fe20008000000 */
[----:B------:R-:W-:Y:S01]  /*1ef0*/  UMOV UR11, UR29 ;  /* 0x0000001d000b7c82 */ /* 0x000fe20008000000 */
[----:B-1----:R-:W-:Y:S05]  /*1f00*/  BRA.U UP0, `(.L_x_23) ;  /* 0xfffffffd00247547 */ /* 0x002fea000b83ffff */
.L_x_18:
[----:B------:R-:W-:Y:S01]  /*1f10*/  ULEA UR4, UR29, UR36, 0x3 ;  /* 0x000000241d047291 */ /* 0x000fe2000f8e18ff */
[----:B------:R-:W-:Y:S01]  /*1f20*/  MOV R0, UR28 ;  /* 0x0000001c00007c02 */ /* 0x000fe20008000f00 */
[----:B------:R-:W-:Y:S01]  /*1f30*/  @!P1 SYNCS.ARRIVE.TRANS64.A1T0 RZ, [UR36+0x108], RZ ;  /* 0x000108ffffff99a7 */ /* 0x000fe20008100024 */
[----:B------:R-:W-:Y:S02]  /*1f40*/  UISETP.GT.AND UP0, UPT, UR50, UR49, UPT ;  /* 0x000000313200728c */ /* 0x000fe4000bf04270 */
[----:B------:R-:W-:-:S04]  /*1f50*/  SHF.L.U32 R0, R0, 0x1f, RZ ;  /* 0x0000001f00007819 */ /* 0x000fc800000006ff */
[----:B----4-:R1:W2:Y:S03]  /*1f60*/  SYNCS.PHASECHK.TRANS64.TRYWAIT P0, [UR4+0x68], R0 ;  /* 0x00006800ff0075a7 */ /* 0x0102a60008001104 */
[----:B------:R-:W-:Y:S05]  /*1f70*/  BRA.U !UP0, `(.L_x_24) ;  /* 0x0000000508107547 */ /* 0x000fea000b800000 */
[----:B------:R-:W4:Y:S01]  /*1f80*/  LDCU.64 UR8, c[0x0][0x5b0] ;  /* 0x0000b600ff0877ac */ /* 0x000f220008000a00 */
[----:B------:R-:W4:Y:S01]  /*1f90*/  LDCU.64 UR32, c[0x0][0x5d8] ;  /* 0x0000bb00ff2077ac */ /* 0x000f220008000a00 */
[----:B------:R-:W1:Y:S01]  /*1fa0*/  LDCU UR18, c[0x0][0x598] ;  /* 0x0000b300ff1277ac */ /* 0x000e620008000800 */
[----:B------:R-:W1:Y:S01]  /*1fb0*/  LDCU UR14, c[0x0][0x58c] ;  /* 0x0000b180ff0e77ac */ /* 0x000e620008000800 */
[----:B------:R-:W1:Y:S01]  /*1fc0*/  LDCU UR20, c[0x0][0x59c] ;  /* 0x0000b380ff1477ac */ /* 0x000e620008000800 */
[----:B------:R-:W1:Y:S01]  /*1fd0*/  LDCU UR19, c[0x0][0x5a0] ;  /* 0x0000b400ff1377ac */ /* 0x000e620008000800 */
[----:B----4-:R-:W-:Y:S01]  /*1fe0*/  UIMAD UR35, UR37, UR8, UR32 ;  /* 0x00000008252372a4 */ /* 0x010fe2000f8e0220 */
[----:B------:R-:W4:Y:S01]  /*1ff0*/  LDCU.64 UR16, c[0x0][0x590] ;  /* 0x0000b200ff1077ac */ /* 0x000f220008000a00 */
[----:B------:R-:W1:Y:S01]  /*2000*/  LDCU.64 UR6, c[0x0][0x5b8] ;  /* 0x0000b700ff0677ac */ /* 0x000e620008000a00 */
[----:B------:R-:W1:Y:S01]  /*2010*/  LDCU.64 UR4, c[0x0][0x5d0] ;  /* 0x0000ba00ff0477ac */ /* 0x000e620008000a00 */
[----:B------:R-:W-:-:S02]  /*2020*/  UIMAD UR33, UR31, UR9, UR33 ;  /* 0x000000091f2172a4 */ /* 0x000fc4000f8e0221 */
[----:B------:R-:W-:Y:S01]  /*2030*/  UIADD3 UR37, UPT, UPT, UR51, UR15, URZ ;  /* 0x0000000f33257290 */ /* 0x000fe2000fffe0ff */
[----:B------:R-:W-:-:S11]  /*2040*/  UMOV UR11, UR29 ;  /* 0x0000001d000b7c82 */ /* 0x000fd60008000000 */
.L_x_29:
[----:B--23--:R-:W-:Y:S01]  /*2050*/  @!P2 MOV R3, 0x4000 ;  /* 0x000040000003a802 */ /* 0x00cfe20000000f00 */
[----:B------:R-:W-:Y:S01]  /*2060*/  ULEA UR25, UR11, UR36, 0x3 ;  /* 0x000000240b197291 */ /* 0x000fe2000f8e18ff */
[----:B--2---:R-:W-:Y:S11]  /*2070*/  @P0 BRA `(.L_x_25) ;  /* 0x0000000000100947 */ /* 0x004ff60003800000 */
[----:B------:R-:W-:Y:S04]  /*2080*/  MOV R4, UR28 ;  /* 0x0000001c00047c02 */ /* 0x000fe80008000f00 */
[----:B------:R-:W-:Y:S04]  /*2090*/  SHF.L.U32 R4, R4, 0x1f, RZ ;  /* 0x0000001f04047819 */ /* 0x000fe800000006ff */
[----:B------:R-:W2:Y:S02]  /*20a0*/  SYNCS.PHASECHK.TRANS64.TRYWAIT P0, [UR25+0x68], R4 ;  /* 0x00006804ff0075a7 */ /* 0x000ea40008001119 */
[----:B--2---:R-:W-:Y:S05]  /*20b0*/  @!P0 BRA `(.L_x_26) ;  /* 0x0000006000788947 */ /* 0x004fea0003800000 */
.L_x_25:
[----:B------:R2:W-:Y:S01]  /*20c0*/  @!P2 SYNCS.ARRIVE.TRANS64 RZ, [UR25], R3 ;  /* 0x00000003ffffa9a7 */ /* 0x0005e20008000019 */
[----:B------:R-:W-:Y:S04]  /*20d0*/  BSSY.RECONVERGENT B0, `(.L_x_27) ;  /* 0x0000003000007945 */ /* 0x000fe80003800200 */
[----:B------:R-:W-:Y:S05]  /*20e0*/  @P3 BRA `(.L_x_28) ;  /* 0x0000000000043947 */ /* 0x000fea0003800000 */
[----:B-1--4-:R-:W-:Y:S05]  /*20f0*/  BPT.TRAP 0x1 ;  /* 0x000000040000795c */ /* 0x012fea0000300000 */
.L_x_28:
[----:B-1--4-:R-:W-:Y:S05]  /*2100*/  BSYNC.RECONVERGENT B0 ;  /* 0x0000000000007941 */ /* 0x012fea0003800200 */
.L_x_27:
        /* <DEDUP_REMOVED lines=10> */
[----:B------:R-:W-:Y:S01]  /*21b0*/  MOV R0, UR28 ;  /* 0x0000001c00007c02 */ /* 0x000fe20008000f00 */
[----:B------:R-:W-:Y:S02]  /*21c0*/  ULEA UR21, UR11, UR36, 0xd ;  /* 0x000000240b157291 */ /* 0x000fe4000f8e68ff */
[----:B------:R-:W-:Y:S01]  /*21d0*/  UIADD3.X UR23, UPT, UPT, URZ, UR41, URZ, UP1, !UPT ;  /* 0x00000029ff177290 */ /* 0x000fe20008ffe4ff */
[----:B------:R-:W-:Y:S01]  /*21e0*/  SHF.L.U32 R0, R0, 0x1f, RZ ;  /* 0x0000001f00007819 */ /* 0x000fe200000006ff */
[----:B------:R-:W-:Y:S02]  /*21f0*/  UIADD3 UR24, UPT, UPT, UR21, 0x3400, URZ ;  /* 0x0000340015187890 */ /* 0x000fe4000fffe0ff */
[----:B------:R-:W-:Y:S01]  /*2200*/  UPRMT UR32, UR35, 0x40, UR33 ;  /* 0x0000004023207896 */ /* 0x000fe20008000021 */
[----:B------:R1:W3:Y:S01]  /*2210*/  SYNCS.PHASECHK.TRANS64.TRYWAIT P0, [UR8+0x68], R0 ;  /* 0x00006800ff0075a7 */ /* 0x0002e20008001108 */
[----:B------:R-:W-:Y:S02]  /*2220*/  UIMAD.WIDE.U32 UR8, UR27, UR16, URZ ;  /* 0x000000101b0872a5 */ /* 0x000fe4000f8e00ff */
[----:B------:R-:W-:Y:S02]  /*2230*/  UIADD3 UR15, UPT, UPT, UR15, 0x1, URZ ;  /* 0x000000010f0f7890 */ /* 0x000fe4000fffe0ff */
[----:B------:R-:W-:Y:S01]  /*2240*/  USHF.R.U32.HI UR9, URZ, UR17, UR9 ;  /* 0x00000011ff097299 */ /* 0x000fe20008011609 */
[----:B------:R-:W-:Y:S01]  /*2250*/  UMOV UR42, 0x0 ;  /* 0x00000000002a7882 */ /* 0x000fe20000000000 */
[----:B------:R-:W-:Y:S02]  /*2260*/  UMOV UR43, 0x10000000 ;  /* 0x10000000002b7882 */ /* 0x000fe40000000000 */
[----:B------:R-:W-:Y:S02]  /*2270*/  USEL UR9, UR27, UR9, !UP0 ;  /* 0x000000091b097287 */ /* 0x000fe4000c000000 */
[----:B------:R-:W-:Y:S02]  /*2280*/  UIADD3 UR30, UP0, UPT, UR40, 0x180, URZ ;  /* 0x00000180281e7890 */ /* 0x000fe4000ff1e0ff */
[----:B------:R-:W-:Y:S02]  /*2290*/  UIMAD.WIDE.U32 UR12, UR9, UR20, URZ ;  /* 0x00000014090c72a5 */ /* 0x000fe4000f8e00ff */
[----:B------:R-:W-:Y:S02]  /*22a0*/  UIADD3 UR11, UPT, UPT, -UR9, URZ, URZ ;  /* 0x000000ff090b7290 */ /* 0x000fe4000fffe1ff */
[----:B------:R-:W-:Y:S02]  /*22b0*/  USHF.R.U32.HI UR13, URZ, UR19, UR13 ;  /* 0x00000013ff0d7299 */ /* 0x000fe4000801160d */
[----:B------:R-:W-:Y:S02]  /*22c0*/  UIMAD UR11, UR14, UR11, UR27 ;  /* 0x0000000b0e0b72a4 */ /* 0x000fe4000f8e021b */
[----:B------:R-:W-:Y:S02]  /*22d0*/  USEL UR13, UR9, UR13, !UP2 ;  /* 0x0000000d090d7287 */ /* 0x000fe4000d000000 */
[----:B------:R-:W-:Y:S02]  /*22e0*/  UIMAD UR11, UR11, UR6, UR4 ;  /* 0x000000060b0b72a4 */ /* 0x000fe4000f8e0204 */
[----:B------:R-:W-:Y:S01]  /*22f0*/  UIADD3 UR8, UPT, UPT, -UR13, URZ, URZ ;  /* 0x000000ff0d087290 */ /* 0x000fe2000fffe1ff */
[----:B------:R-:W-:Y:S01]  /*2300*/  UMOV UR26, UR34 ;  /* 0x00000022001a7c82 */ /* 0x000fe20008000000 */
[----:B------:R-:W-:Y:S01]  /*2310*/  UIADD3.X UR31, UPT, UPT, URZ, UR41, URZ, UP0, !UPT ;  /* 0x00000029ff1f7290 */ /* 0x000fe200087fe4ff */
[----:B------:R-:W-:Y:S01]  /*2320*/  UTMALDG.2D [UR24], [UR22], desc[UR42] ;  /* 0x00002a18160075b4 */ /* 0x000fe20008009000 */
[----:B------:R-:W-:Y:S02]  /*2330*/  UIMAD UR9, UR18, UR8, UR9 ;  /* 0x00000008120972a4 */ /* 0x000fe4000f8e0209 */
[----:B------:R-:W-:Y:S02]  /*2340*/  UIADD3 UR8, UPT, UPT, UR21, 0x1d400, URZ ;  /* 0x0001d40015087890 */ /* 0x000fe4000fffe0ff */
[----:B------:R-:W-:Y:S02]  /*2350*/  UIMAD UR12, UR9, UR7, UR5 ;  /* 0x00000007090c72a4 */ /* 0x000fe4000f8e0205 */
[----:B------:R-:W-:Y:S01]  /*2360*/  UPRMT UR21, UR32, 0x5410, URZ ;  /* 0x0000541020157896 */ /* 0x000fe200080000ff */
[----:B------:R-:W-:Y:S01]  /*2370*/  UMOV UR9, UR25 ;  /* 0x0000001900097c82 */ /* 0x000fe20008000000 */
[----:B------:R-:W-:Y:S07]  /*2380*/  UISETP.NE.AND UP0, UPT, UR15, UR37, UPT ;  /* 0x000000250f00728c */ /* 0x000fee000bf05270 */
[----:B------:R4:W-:Y:S02]  /*2390*/  UTMALDG.4D.IM2COL [UR8], [UR30], UR21 ;  /* 0x000000081e0073b4 */ /* 0x0009e40008058015 */
[----:B----4-:R-:W-:Y:S01]  /*23a0*/  UMOV UR11, UR29 ;  /* 0x0000001d000b7c82 */ /* 0x010fe20008000000 */
[----:B-1----:R-:W-:Y:S05]  /*23b0*/  BRA.U UP0, `(.L_x_29) ;  /* 0xfffffffd00247547 */ /* 0x002fea000b83ffff */
.L_x_24:
[----:B--23--:R-:W-:Y:S01]  /*23c0*/  SHF.L.U32 R3, R2, 0x1f, RZ ;  /* 0x0000001f02037819 */ /* 0x00cfe200000006ff */
[----:B------:R-:W-:-:S03]  /*23d0*/  NOP ;  /* 0x0000000000007918 */ /* 0x000fc60000000000 */
[----:B------:R-:W2:Y:S02]  /*23e0*/  SYNCS.PHASECHK.TRANS64.TRYWAIT P0, [UR36+0x110], R3 ;  /* 0x00011003ff0075a7 */ /* 0x000ea40008001124 */
[----:B--2---:R-:W-:Y:S05]  /*23f0*/  @!P0 BRA `(.L_x_30) ;  /* 0x0000005c00c08947 */ /* 0x004fea0003800000 */
.L_x_120:
[----:B------:R-:W2:Y:S01]  /*2400*/  LDS.128 R4, [UR36+0x150] ;  /* 0x00015024ff047984 */ /* 0x000ea20008000c00 */
[----:B------:R-:W-:Y:S02]  /*2410*/  UIADD3 UR4, UPT, UPT, UR36, 0x118, URZ ;  /* 0x0000011824047890 */ /* 0x000fe4000fffe0ff */
[----:B------:R-:W-:Y:S01]  /*2420*/  UISETP.GE.AND UP0, UPT, UR39, 0x1, UPT ;  /* 0x000000012700788c */ /* 0x000fe2000bf06270 */
[----:B------:R-:W-:Y:S01]  /*2430*/  @!PT LDS RZ, [RZ] ;  /* 0x00000000fffff984 */ /* 0x000fe20000000800 */
[----:B------:R-:W-:Y:S01]  /*2440*/  @!PT LDS RZ, [RZ] ;  /* 0x00000000fffff984 */ /* 0x000fe20000000800 */
[----:B------:R-:W-:Y:S01]  /*2450*/  @!PT LDS RZ, [RZ] ;  /* 0x00000000fffff984 */ /* 0x000fe20000000800 */
[----:B------:R-:W-:Y:S01]  /*2460*/  @!PT LDS RZ, [RZ] ;  /* 0x00000000fffff984 */ /* 0x000fe20000000800 */
[----:B------:R3:W-:Y:S06]  /*2470*/  MEMBAR.ALL.CTA ;  /* 0x0000000000007992 */ /* 0x0007ec0000008000 */
[----:B---3--:R-:W3:Y:S01]  /*2480*/  FENCE.VIEW.ASYNC.S ;  /* 0x00000000000073c6 */ /* 0x008ee20000000000 */
[----:B------:R-:W-:-:S09]  /*2490*/  UPRMT UR4, URZ, 0x654, UR4 ;  /* 0x00000654ff047896 */ /* 0x000fd20008000004 */
[----:B---3--:R-:W-:Y:S01]  /*24a0*/  SYNCS.ARRIVE.TRANS64.RED.A1T0 RZ, [UR4], RZ ;  /* 0x000000ffffff79a7 */ /* 0x008fe20008100404 */
[----:B--2---:R-:W-:-:S13]  /*24b0*/  LOP3.LUT P0, RZ, R6, 0x1, RZ, 0xc0, !PT ;  /* 0x0000000106ff7812 */ /* 0x004fda000780c0ff */
[----:B------:R-:W-:Y:S01]  /*24c0*/  VOTEU.ANY UP1, P0 ;  /* 0x0000000000ff7886 */ /* 0x000fe20000020100 */
[----:B------:R-:W-:-:S13]  /*24d0*/  PLOP3.LUT P0, PT, PT, PT, UP1, 0x80, 0x8 ;  /* 0x000000000008781c */ /* 0x000fda0003f0f018 */
[----:B-1----:R-:W-:Y:S02]  /*24e0*/  @P0 MOV R0, R4 ;  /* 0x0000000400000202 */ /* 0x002fe40000000f00 */
[----:B------:R-:W-:Y:S02]  /*24f0*/  @P0 LOP3.LUT R4, R5, 0xffff, RZ, 0xc0, !PT ;  /* 0x0000ffff05040812 */ /* 0x000fe400078ec0ff */
[----:B------:R-:W-:Y:S02]  /*2500*/  @P0 R2UR UR6, R0 ;  /* 0x00000000000602ca */ /* 0x000fe400000e0000 */
[----:B------:R-:W-:-:S11]  /*2510*/  @P0 R2UR UR5, R4 ;  /* 0x00000000040502ca */ /* 0x000fd600000e0000 */
[----:B------:R-:W-:Y:S02]  /*2520*/  @UP1 UMOV UR45, UR6 ;  /* 0x00000006002d1c82 */ /* 0x000fe40008000000 */
[----:B------:R-:W-:Y:S01]  /*2530*/  @UP1 UMOV UR44, UR5 ;  /* 0x00000005002c1c82 */ /* 0x000fe20008000000 */
[----:B------:R-:W-:Y:S05]  /*2540*/  BRA.U !UP0, `(.L_x_31) ;  /* 0x0000000108d47547 */ /* 0x000fea000b800000 */
[----:B------:R-:W1:Y:S01]  /*2550*/  LDCU.128 UR16, c[0x0][0xb10] ;  /* 0x00016200ff1077ac */ /* 0x000e620008000c00 */
[----:B------:R-:W2:Y:S01]  /*2560*/  LDCU UR21, c[0x0][0xb20] ;  /* 0x00016400ff1577ac */ /* 0x000ea20008000800 */
[----:B------:R-:W3:Y:S01]  /*2570*/  LDCU UR20, c[0x0][0xb0c] ;  /* 0x00016180ff1477ac */ /* 0x000ee20008000800 */
[----:B------:R-:W4:Y:S01]  /*2580*/  LDCU.64 UR14, c[0x0][0xb28] ;  /* 0x00016500ff0e77ac */ /* 0x000f220008000a00 */
[----:B------:R-:W-:Y:S02]  /*2590*/  UISETP.NE.AND UP3, UPT, UR39, 0x1, UPT ;  /* 0x000000012700788c */ /* 0x000fe4000bf65270 */
[----:B-1----:R-:W-:Y:S02]  /*25a0*/  UIMAD.WIDE.U32 UR4, UR47, UR19, URZ ;  /* 0x000000132f0472a5 */ /* 0x002fe4000f8e00ff */
[----:B------:R-:W-:Y:S02]  /*25b0*/  UIMAD.WIDE.U32 UR6, UR48, UR16, URZ ;  /* 0x00000010300672a5 */ /* 0x000fe4000f8e00ff */
[----:B------:R-:W-:-:S02]  /*25c0*/  UISETP.NE.AND UP0, UPT, UR18, 0x1, UPT ;  /* 0x000000011200788c */ /* 0x000fc4000bf05270 */
[----:B------:R-:W-:Y:S01]  /*25d0*/  UIMAD.WIDE.U32 UR10, UR44, UR19, URZ ;  /* 0x000000132c0a72a5 */ /* 0x000fe2000f8e00ff */
[----:B------:R-:W-:Y:S01]  /*25e0*/  UMOV UR4, UR5 ;  /* 0x0000000500047c82 */ /* 0x000fe20008000000 */
[----:B---3--:R-:W-:Y:S02]  /*25f0*/  UISETP.NE.AND UP2, UPT, UR20, 0x1, UPT ;  /* 0x000000011400788c */ /* 0x008fe4000bf45270 */
[----:B--2---:R-:W-:Y:S02]  /*2600*/  USHF.R.U32.HI UR5, URZ, UR21, UR4 ;  /* 0x00000015ff057299 */ /* 0x004fe40008011604 */
[----:B------:R-:W-:Y:S01]  /*2610*/  UIMAD.WIDE.U32 UR12, UR45, UR16, URZ ;  /* 0x000000102d0c72a5 */ /* 0x000fe2000f8e00ff */
[----:B------:R-:W-:Y:S01]  /*2620*/  UMOV UR4, UR7 ;  /* 0x0000000700047c82 */ /* 0x000fe20008000000 */
[----:B------:R-:W-:Y:S02]  /*2630*/  USEL UR5, UR47, UR5, !UP0 ;  /* 0x000000052f057287 */ /* 0x000fe4000c000000 */
[----:B------:R-:W-:-:S02]  /*2640*/  USHF.R.U32.HI UR4, URZ, UR17, UR4 ;  /* 0x00000011ff047299 */ /* 0x000fc40008011604 */
[----:B----4-:R-:W-:Y:S02]  /*2650*/  UIMAD.WIDE.U32 UR8, UR5, UR14, URZ ;  /* 0x0000000e050872a5 */ /* 0x010fe4000f8e00ff */
[----:B------:R-:W-:Y:S01]  /*2660*/  USEL UR6, UR48, UR4, !UP2 ;  /* 0x0000000430067287 */ /* 0x000fe2000d000000 */
[----:B------:R-:W-:Y:S02]  /*2670*/  UMOV UR12, UR13 ;  /* 0x0000000d000c7c82 */ /* 0x000fe40008000000 */
[----:B------:R-:W-:Y:S01]  /*2680*/  UMOV UR4, UR11 ;  /* 0x0000000b00047c82 */ /* 0x000fe20008000000 */
[----:B------:R-:W-:Y:S01]  /*2690*/  UIMAD.WIDE.U32 UR10, UR6, UR14, URZ ;  /* 0x0000000e060a72a5 */ /* 0x000fe2000f8e00ff */
[----:B------:R-:W-:Y:S01]  /*26a0*/  UMOV UR8, UR9 ;  /* 0x0000000900087c82 */ /* 0x000fe20008000000 */
[----:B------:R-:W-:Y:S02]  /*26b0*/  USHF.R.U32.HI UR4, URZ, UR21, UR4 ;  /* 0x00000015ff047299 */ /* 0x000fe40008011604 */
[----:B------:R-:W-:-:S03]  /*26c0*/  @UP3 USHF.R.U32.HI UR5, URZ, UR15, UR8 ;  /* 0x0000000fff053299 */ /* 0x000fc60008011608 */
[----:B------:R-:W-:Y:S01]  /*26d0*/  UMOV UR10, UR11 ;  /* 0x0000000b000a7c82 */ /* 0x000fe20008000000 */
[----:B------:R-:W-:Y:S02]  /*26e0*/  USHF.R.U32.HI UR17, URZ, UR17, UR12 ;  /* 0x00000011ff117299 */ /* 0x000fe4000801160c */
[----:B------:R-:W-:Y:S02]  /*26f0*/  USEL UR4, UR44, UR4, !UP0 ;  /* 0x000000042c047287 */ /* 0x000fe4000c000000 */
[----:B------:R-:W-:Y:S02]  /*2700*/  @UP3 USHF.R.U32.HI UR6, URZ, UR15, UR10 ;  /* 0x0000000fff063299 */ /* 0x000fe4000801160a */
[----:B------:R-:W-:Y:S02]  /*2710*/  UIMAD UR7, UR39, UR5, URZ ;  /* 0x00000005270772a4 */ /* 0x000fe4000f8e02ff */
[----:B------:R-:W-:Y:S02]  /*2720*/  USEL UR5, UR45, UR17, !UP2 ;  /* 0x000000112d057287 */ /* 0x000fe4000d000000 */
[----:B------:R-:W-:-:S02]  /*2730*/  UIMAD UR10, UR39, UR6, URZ ;  /* 0x00000006270a72a4 */ /* 0x000fc4000f8e02ff */
[----:B------:R-:W-:Y:S02]  /*2740*/  UISETP.GE.AND UP0, UPT, UR4, UR7, UPT ;  /* 0x000000070400728c */ /* 0x000fe4000bf06270 */
[----:B------:R-:W-:Y:S02]  /*2750*/  UIMAD.WIDE.U32 UR8, UR4, UR14, URZ ;  /* 0x0000000e040872a5 */ /* 0x000fe4000f8e00ff */
[----:B------:R-:W-:Y:S02]  /*2760*/  UISETP.GE.OR UP0, UPT, UR5, UR10, UP0 ;  /* 0x0000000a0500728c */ /* 0x000fe40008706670 */
[----:B------:R-:W-:-:S03]  /*2770*/  UIMAD.WIDE.U32 UR10, UR5, UR14, URZ ;  /* 0x0000000e050a72a5 */ /* 0x000fc6000f8e00ff */
[----:B------:R-:W-:Y:S01]  /*2780*/  UMOV UR7, UR9 ;  /* 0x0000000900077c82 */ /* 0x000fe20008000000 */
[----:B------:R-:W-:Y:S02]  /*2790*/  UIADD3 UR9, UPT, UPT, -UR4, URZ, URZ ;  /* 0x000000ff04097290 */ /* 0x000fe4000fffe1ff */
[----:B------:R-:W-:Y:S02]  /*27a0*/  USHF.R.U32.HI UR7, URZ, UR15, UR7 ;  /* 0x0000000fff077299 */ /* 0x000fe40008011607 */
[----:B------:R-:W-:Y:S02]  /*27b0*/  UIMAD UR10, UR18, UR9, UR44 ;  /* 0x00000009120a72a4 */ /* 0x000fe4000f8e022c */
[----:B------:R-:W-:Y:S01]  /*27c0*/  USEL UR7, UR4, UR7, !UP3 ;  /* 0x0000000704077287 */ /* 0x000fe2000d800000 */
[----:B------:R-:W-:Y:S01]  /*27d0*/  @!UP0 UMOV UR8, UR11 ;  /* 0x0000000b00088c82 */ /* 0x000fe20008000000 */
[----:B------:R-:W-:Y:S02]  /*27e0*/  UIADD3 UR11, UPT, UPT, -UR5, URZ, URZ ;  /* 0x000000ff050b7290 */ /* 0x000fe4000fffe1ff */
[----:B------:R-:W-:-:S02]  /*27f0*/  @!UP0 USHF.R.U32.HI UR8, URZ, UR15, UR8 ;  /* 0x0000000fff088299 */ /* 0x000fc40008011608 */
[----:B------:R-:W-:Y:S02]  /*2800*/  UIADD3 UR9, UPT, UPT, -UR7, URZ, URZ ;  /* 0x000000ff07097290 */ /* 0x000fe4000fffe1ff */
[----:B------:R-:W-:Y:S02]  /*2810*/  @!UP0 USEL UR8, UR5, UR8, !UP3 ;  /* 0x0000000805088287 */ /* 0x000fe4000d800000 */
[----:B------:R-:W-:Y:S02]  /*2820*/  UIMAD UR9, UR39, UR9, UR4 ;  /* 0x00000009270972a4 */ /* 0x000fe4000f8e0204 */
[----:B------:R-:W-:Y:S02]  /*2830*/  @!UP0 UIADD3 UR7, UPT, UPT, UR7, -UR8, URZ ;  /* 0x8000000807078290 */ /* 0x000fe4000fffe0ff */
[----:B------:R-:W-:Y:S02]  /*2840*/  @!UP0 UIMAD UR8, UR9, UR6, UR8 ;  /* 0x00000006090882a4 */ /* 0x000fe4000f8e0208 */
[----:B------:R-:W-:-:S02]  /*2850*/  @!UP0 UIMAD UR4, UR39, UR7, UR5 ;  /* 0x00000007270482a4 */ /* 0x000fc4000f8e0205 */
[----:B------:R-:W-:Y:S02]  /*2860*/  UIMAD UR6, UR20, UR11, UR45 ;  /* 0x0000000b140672a4 */ /* 0x000fe4000f8e022d */
[----:B------:R-:W-:Y:S01]  /*2870*/  UIMAD UR44, UR4, UR18, UR10 ;  /* 0x00000012042c72a4 */ /* 0x000fe2000f8e020a */
[----:B------:R-:W-:Y:S02]  /*2880*/  @!UP0 UMOV UR5, UR8 ;  /* 0x0000000800058c82 */ /* 0x000fe40008000000 */
[----:B------:R-:W-:-:S12]  /*2890*/  UIMAD UR45, UR5, UR20, UR6 ;  /* 0x00000014052d72a4 */ /* 0x000fd8000f8e0206 */
.L_x_31:
        /* <DEDUP_REMOVED lines=20> */
.L_x_32:
[----:B------:R-:W-:Y:S02]  /*29e0*/  R2UR UR5, R49 ;  /* 0x00000000310572ca */ /* 0x000fe400000e0000 */
[----:B------:R-:W-:Y:S02]  /*29f0*/  R2UR UR4, R48 ;  /* 0x00000000300472ca */ /* 0x000fe400000e0000 */
[----:B------:R-:W-:Y:S02]  /*2a00*/  PLOP3.LUT P1, PT, PT, PT, PT, 0x80, 0x8 ;  /* 0x000000000008781c */ /* 0x000fe40003f2f070 */
[----:B------:R-:W-:-:S07]  /*2a10*/  LOP3.LUT R2, R2, 0x1, RZ, 0x3c, !PT ;  /* 0x0000000102027812 */ /* 0x000fce00078e3cff */
[----:B------:R-:W-:Y:S02]  /*2a20*/  UIADD3 UR27, UPT, UPT, UR45, UR5, URZ ;  /* 0x000000052d1b7290 */ /* 0x000fe4000fffe0ff */
[----:B------:R-:W-:Y:S01]  /*2a30*/  UIADD3 UR23, UPT, UPT, UR44, UR4, URZ ;  /* 0x000000042c177290 */ /* 0x000fe2000fffe0ff */
[----:B------:R-:W-:Y:S11]  /*2a40*/  BRA.U UP1, `(.L_x_33) ;  /* 0xffffffe901dc7547 */ /* 0x000ff6000b83ffff */
[----:B------:R-:W-:Y:S01]  /*2a50*/  UIADD3 UR36, UPT, UPT, UR36, 0x68, URZ ;  /* 0x0000006824247890 */ /* 0x000fe2000fffe0ff */
[----:B------:R-:W-:-:S03]  /*2a60*/  MOV R2, UR28 ;  /* 0x0000001c00027c02 */ /* 0x000fc60008000f00 */
[----:B------:R-:W-:Y:S01]  /*2a70*/  ULEA UR4, UR29, UR36, 0x3 ;  /* 0x000000241d047291 */ /* 0x000fe2000f8e18ff */
[----:B------:R-:W-:-:S08]  /*2a80*/  SHF.L.U32 R2, R2, 0x1f, RZ ;  /* 0x0000001f02027819 */ /* 0x000fd000000006ff */
[----:B------:R-:W1:Y:S02]  /*2a90*/  SYNCS.PHASECHK.TRANS64.TRYWAIT P0, [UR4], R2 ;  /* 0x00000002ff0075a7 */ /* 0x000e640008001104 */
[----:B-1----:R-:W-:Y:S05]  /*2aa0*/  @!P0 BRA `(.L_x_34) ;  /* 0x00000058002c8947 */ /* 0x002fea0003800000 */
.L_x_122:
[----:B------:R-:W-:-:S04]  /*2ab0*/  UIADD3 UR4, UPT, UPT, UR29, 0x1, URZ ;  /* 0x000000011d047890 */ /* 0x000fc8000fffe0ff */
[----:B------:R-:W-:-:S04]  /*2ac0*/  UISETP.NE.AND UP0, UPT, UR4, 0xd, UPT ;  /* 0x0000000d0400788c */ /* 0x000fc8000bf05270 */
[----:B------:R-:W-:Y:S02]  /*2ad0*/  USEL UR5, URZ, 0x1, UP0 ;  /* 0x00000001ff057887 */ /* 0x000fe40008000000 */
[----:B------:R-:W-:Y:S02]  /*2ae0*/  USEL UR4, UR4, URZ, UP0 ;  /* 0x000000ff04047287 */ /* 0x000fe40008000000 */
[----:B------:R-:W-:Y:S02]  /*2af0*/  ULOP3.LUT UR6, UR28, UR5, URZ, 0x3c, !UPT ;  /* 0x000000051c067292 */ /* 0x000fe4000f8e3cff */
[----:B------:R-:W-:-:S04]  /*2b00*/  ULEA UR5, UR4, UR36, 0x3 ;  /* 0x0000002404057291 */ /* 0x000fc8000f8e18ff */
[----:B-1----:R-:W-:-:S04]  /*2b10*/  MOV R2, UR6 ;  /* 0x0000000600027c02 */ /* 0x002fc80008000f00 */
[----:B------:R-:W-:-:S04]  /*2b20*/  SHF.L.U32 R2, R2, 0x1f, RZ ;  /* 0x0000001f02027819 */ /* 0x000fc800000006ff */
[----:B------:R-:W1:Y:S02]  /*2b30*/  SYNCS.PHASECHK.TRANS64.TRYWAIT P0, [UR5], R2 ;  /* 0x00000002ff0075a7 */ /* 0x000e640008001105 */
[----:B-1----:R-:W-:Y:S05]  /*2b40*/  @!P0 BRA `(.L_x_35) ;  /* 0x00000058001c8947 */ /* 0x002fea0003800000 */
.L_x_124:
        /* <DEDUP_REMOVED lines=10> */
.L_x_126:
        /* <DEDUP_REMOVED lines=10> */
.L_x_128:
        /* <DEDUP_REMOVED lines=10> */
.L_x_130:
        /* <DEDUP_REMOVED lines=10> */
.L_x_132:
        /* <DEDUP_REMOVED lines=10> */
.L_x_134:
        /* <DEDUP_REMOVED lines=10> */
.L_x_136:
        /* <DEDUP_REMOVED lines=10> */
.L_x_138:
        /* <DEDUP_REMOVED lines=10> */
.L_x_140:
        /* <DEDUP_REMOVED lines=10> */
.L_x_142:
        /* <DEDUP_REMOVED lines=10> */
.L_x_144:
[----:B------:R-:W-:-:S04]  /*3190*/  UIADD3 UR4, UPT, UPT, UR4, 0x1, URZ ;  /* 0x0000000104047890 */ /* 0x000fc8000fffe0ff */
[----:B------:R-:W-:-:S04]  /*31a0*/  UISETP.NE.AND UP0, UPT, UR4, 0xd, UPT ;  /* 0x0000000d0400788c */ /* 0x000fc8000bf05270 */
[----:B------:R-:W-:Y:S02]  /*31b0*/  USEL UR5, URZ, 0x1, UP0 ;  /* 0x00000001ff057887 */ /* 0x000fe40008000000 */
[----:B------:R-:W-:Y:S02]  /*31c0*/  USEL UR4, UR4, URZ, UP0 ;  /* 0x000000ff04047287 */ /* 0x000fe40008000000 */
[----:B------:R-:W-:Y:S02]  /*31d0*/  ULOP3.LUT UR5, UR6, UR5, URZ, 0x3c, !UPT ;  /* 0x0000000506057292 */ /* 0x000fe4000f8e3cff */
[----:B------:R-:W-:-:S04]  /*31e0*/  ULEA UR4, UR4, UR36, 0x3 ;  /* 0x0000002404047291 */ /* 0x000fc8000f8e18ff */
[----:B-1----:R-:W-:Y:S02]  /*31f0*/  IMAD.U32 R2, RZ, RZ, UR5 ;  /* 0x00000005ff027e24 */ /* 0x002fe4000f8e00ff */
[----:B------:R-:W-:-:S03]  /*3200*/  MOV R0, UR4 ;  /* 0x0000000400007c02 */ /* 0x000fc60008000f00 */
[----:B------:R-:W-:-:S07]  /*3210*/  SHF.L.U32 R2, R2, 0x1f, RZ ;  /* 0x0000001f02027819 */ /* 0x000fce00000006ff */
.L_x_46:
[----:B-1----:R1:W2:Y:S02]  /*3220*/  SYNCS.PHASECHK.TRANS64.TRYWAIT P0, [R0+URZ], R2 ;  /* 0x00000002000075a7 */ /* 0x0022a400080011ff */
[----:B--2---:R-:W-:Y:S05]  /*3230*/  @!P0 NANOSLEEP.SYNCS 0x989680 ;  /* 0x009896800000895d */ /* 0x004fea0003900000 */
[----:B------:R-:W2:Y:S02]  /*3240*/  @!P0 SYNCS.PHASECHK.TRANS64 P0, [R0+URZ], R2 ;  /* 0x00000002000085a7 */ /* 0x000ea400080010ff */
[----:B--2---:R-:W-:Y:S05]  /*3250*/  @P0 EXIT ;  /* 0x000000000000094d */ /* 0x004fea0003800000 */
[----:B------:R-:W-:Y:S05]  /*3260*/  BRA `(.L_x_46) ;  /* 0xfffffffc00ec7947 */ /* 0x000fea000383ffff */
.L_x_17:
[----:B------:R-:W2:Y:S02]  /*3270*/  S2UR UR4, SR_CgaCtaId ;  /* 0x00000000000479c3 */ /* 0x000ea40000008800 */
[----:B--2---:R-:W-:-:S04]  /*3280*/  UISETP.NE.AND UP0, UPT, UR4, URZ, UPT ;  /* 0x000000ff0400728c */ /* 0x004fc8000bf05270 */
[----:B------:R-:W-:-:S09]  /*3290*/  UISETP.NE.OR UP0, UPT, UR15, 0x1, UP0 ;  /* 0x000000010f00788c */ /* 0x000fd20008705670 */
[----:B------:R-:W-:Y:S05]  /*32a0*/  BRA.U UP0, `(.L_x_47) ;  /* 0x0000000100b47547 */ /* 0x000fea000b800000 */
[----:B------:R-:W2:Y:S01]  /*32b0*/  S2UR UR5, SR_CgaCtaId ;  /* 0x00000000000579c3 */ /* 0x000ea20000008800 */
[----:B------:R-:W-:Y:S01]  /*32c0*/  UMOV UR4, 0x400 ;  /* 0x0000040000047882 */ /* 0x000fe20000000000 */
[----:B------:R-:W-:Y:S01]  /*32d0*/  HFMA2 R3, -RZ, RZ, 0, 5.9604644775390625e-08 ;  /* 0x00000001ff037431 */ /* 0x000fe200000001ff */
[----:B------:R-:W-:Y:S01]  /*32e0*/  ISETP.NE.AND P0, PT, R0, RZ, PT ;  /* 0x000000ff0000720c */ /* 0x000fe20003f05270 */
[----:B------:R-:W-:Y:S01]  /*32f0*/  IMAD.MOV.U32 R8, RZ, RZ, RZ ;  /* 0x000000ffff087224 */ /* 0x000fe200078e00ff */
[----:B--2---:R-:W-:-:S04]  /*3300*/  ULEA UR4, UR5, UR4, 0x18 ;  /* 0x0000000405047291 */ /* 0x004fc8000f8ec0ff */
[----:B------:R-:W-:Y:S02]  /*3310*/  UIADD3 UR5, UPT, UPT, UR4, 0x118, URZ ;  /* 0x0000011804057890 */ /* 0x000fe4000fffe0ff */
[----:B------:R-:W-:Y:S02]  /*3320*/  UIADD3 UR8, UPT, UPT, UR4, 0x110, URZ ;  /* 0x0000011004087890 */ /* 0x000fe4000fffe0ff */
[----:B------:R-:W-:-:S12]  /*3330*/  UPRMT UR5, URZ, 0x654, UR5 ;  /* 0x00000654ff057896 */ /* 0x000fd80008000005 */
.L_x_50:
[----:B------:R-:W-:Y:S01]  /*3340*/  SHF.L.U32 R6, R3, 0x1f, RZ ;  /* 0x0000001f03067819 */ /* 0x000fe200000006ff */
[----:B------:R-:W-:Y:S02]  /*3350*/  IMAD.U32 R4, RZ, RZ, UR8 ;  /* 0x00000008ff047e24 */ /* 0x000fe4000f8e00ff */
[----:B------:R-:W-:Y:S01]  /*3360*/  @!P0 IMAD.MOV.U32 R5, RZ, RZ, 0x10 ;  /* 0x00000010ff058424 */ /* 0x000fe200078e00ff */
[----:B------:R-:W2:Y:S02]  /*3370*/  SYNCS.PHASECHK.TRANS64.TRYWAIT P1, [UR4+0x118], R6 ;  /* 0x00011806ff0075a7 */ /* 0x000ea40008021104 */
[----:B------:R-:W-:-:S04]  /*3380*/  PRMT R4, R0, 0x654, R4 ;  /* 0x0000065400047816 */ /* 0x000fc80000000004 */
[----:B------:R-:W-:Y:S01]  /*3390*/  SEL R2, R4, R2, !P0 ;  /* 0x0000000204027207 */ /* 0x000fe20004000000 */
[----:B--2---:R-:W-:Y:S06]  /*33a0*/  @!P1 BRA `(.L_x_48) ;  /* 0x00000054000c9947 */ /* 0x004fec0003800000 */
.L_x_146:
[----:B------:R-:W-:Y:S01]  /*33b0*/  UIADD3 UR6, UPT, UPT, UR4, 0x150, URZ ;  /* 0x0000015004067890 */ /* 0x000fe2000fffe0ff */
[----:B------:R3:W-:Y:S01]  /*33c0*/  @!P0 SYNCS.ARRIVE.TRANS64.RED RZ, [R2+URZ], R5 ;  /* 0x0000000502ff89a7 */ /* 0x0007e200080004ff */
[----:B------:R-:W-:Y:S01]  /*33d0*/  UIADD3 UR7, UPT, UPT, UR4, 0x110, URZ ;  /* 0x0000011004077890 */ /* 0x000fe2000fffe0ff */
[----:B------:R-:W-:-:S08]  /*33e0*/  LOP3.LUT R3, R3, 0x1, RZ, 0x3c, !PT ;  /* 0x0000000103037812 */ /* 0x000fd000078e3cff */
[----:B------:R-:W-:Y:S06]  /*33f0*/  UGETNEXTWORKID.BROADCAST [UR6], [UR7] ;  /* 0x00000000060073ca */ /* 0x000fec0008000100 */
[----:B---3--:R-:W-:-:S04]  /*3400*/  SHF.L.U32 R5, R8, 0x1f, RZ ;  /* 0x0000001f08057819 */ /* 0x008fc800000006ff */
[----:B------:R-:W3:Y:S02]  /*3410*/  SYNCS.PHASECHK.TRANS64.TRYWAIT P1, [UR4+0x110], R5 ;  /* 0x00011005ff0075a7 */ /* 0x000ee40008021104 */
[----:B---3--:R-:W-:Y:S05]  /*3420*/  @!P1 BRA `(.L_x_49) ;  /* 0x0000005400049947 */ /* 0x008fea0003800000 */
.L_x_148:
[----:B--2---:R-:W2:Y:S01]  /*3430*/  LDS.128 R4, [UR4+0x150] ;  /* 0x00015004ff047984 */ /* 0x004ea20008000c00 */
[----:B------:R-:W-:Y:S01]  /*3440*/  LOP3.LUT R8, R8, 0x1, RZ, 0x3c, !PT ;  /* 0x0000000108087812 */ /* 0x000fe200078e3cff */
[----:B------:R-:W-:Y:S01]  /*3450*/  @!PT LDS RZ, [RZ] ;  /* 0x00000000fffff984 */ /* 0x000fe20000000800 */
[----:B------:R-:W-:Y:S01]  /*3460*/  @!PT LDS RZ, [RZ] ;  /* 0x00000000fffff984 */ /* 0x000fe20000000800 */
[----:B------:R-:W-:Y:S01]  /*3470*/  @!PT LDS RZ, [RZ] ;  /* 0x00000000fffff984 */ /* 0x000fe20000000800 */
[----:B------:R-:W-:Y:S01]  /*3480*/  @!PT LDS RZ, [RZ] ;  /* 0x00000000fffff984 */ /* 0x000fe20000000800 */
[----:B------:R3:W-:Y:S06]  /*3490*/  MEMBAR.ALL.CTA ;  /* 0x0000000000007992 */ /* 0x0007ec0000008000 */
[----:B---3--:R-:W3:Y:S02]  /*34a0*/  FENCE.VIEW.ASYNC.S ;  /* 0x00000000000073c6 */ /* 0x008ee40000000000 */
[----:B---3--:R-:W-:Y:S01]  /*34b0*/  SYNCS.ARRIVE.TRANS64.RED.A1T0 RZ, [UR5], RZ ;  /* 0x000000ffffff79a7 */ /* 0x008fe20008100405 */
[----:B--2---:R-:W-:-:S13]  /*34c0*/  LOP3.LUT P1, RZ, R6, 0x1, RZ, 0xc0, !PT ;  /* 0x0000000106ff7812 */ /* 0x004fda000782c0ff */
[----:B------:R-:W-:Y:S05]  /*34d0*/  @P1 BRA `(.L_x_50) ;  /* 0xfffffffc00981947 */ /* 0x000fea000383ffff */
[----:B------:R-:W-:-:S04]  /*34e0*/  SHF.L.U32 R0, R3, 0x1f, RZ ;  /* 0x0000001f03007819 */ /* 0x000fc800000006ff */
[----:B------:R-:W2:Y:S02]  /*34f0*/  SYNCS.PHASECHK.TRANS64 P0, [UR4+0x118], R0 ;  /* 0x00011800ff0075a7 */ /* 0x000ea40008001004 */
[----:B-12---:R-:W-:Y:S05]  /*3500*/  @P0 EXIT ;  /* 0x000000000000094d */ /* 0x006fea0003800000 */
[----:B------:R-:W-:-:S07]  /*3510*/  MOV R0, UR4 ;  /* 0x0000000400007c02 */ /* 0x000fce0008000f00 */
.L_x_51:
[----:B-1----:R-:W-:-:S04]  /*3520*/  SHF.L.U32 R2, R3, 0x1f, RZ ;  /* 0x0000001f03027819 */ /* 0x002fc800000006ff */
[----:B------:R1:W2:Y:S03]  /*3530*/  SYNCS.PHASECHK.TRANS64.TRYWAIT P0, [R0+URZ+0x118], R2 ;  /* 0x00011802000075a7 */ /* 0x0002a600080011ff */
[----:B--2---:R-:W-:Y:S05]  /*3540*/  @!P0 NANOSLEEP.SYNCS 0x989680 ;  /* 0x009896800000895d */ /* 0x004fea0003900000 */
[----:B------:R-:W2:Y:S02]  /*3550*/  @!P0 SYNCS.PHASECHK.TRANS64 P0, [R0+URZ+0x118], R2 ;  /* 0x00011802000085a7 */ /* 0x000ea400080010ff */
[----:B--2---:R-:W-:Y:S05]  /*3560*/  @P0 EXIT ;  /* 0x000000000000094d */ /* 0x004fea0003800000 */
[----:B------:R-:W-:Y:S05]  /*3570*/  BRA `(.L_x_51) ;  /* 0xfffffffc00e87947 */ /* 0x000fea000383ffff */
.L_x_47:
[----:B------:R-:W-:-:S09]  /*3580*/  UISETP.NE.AND UP0, UPT, UR15, URZ, UPT ;  /* 0x000000ff0f00728c */ /* 0x000fd2000bf05270 */
[----:B------:R-:W-:Y:S05]  /*3590*/  BRA.U UP0, `(.L_x_52) ;  /* 0x0000000d007c7547 */ /* 0x000fea000b800000 */
[----:B------:R-:W2:Y:S01]  /*35a0*/  S2UR UR7, SR_CgaCtaId ;  /* 0x00000000000779c3 */ /* 0x000ea20000008800 */
[----:B------:R-:W-:Y:S01]  /*35b0*/  UMOV UR4, 0x40 ;  /* 0x0000004000047882 */ /* 0x000fe20000000000 */
[----:B------:R-:W-:Y:S01]  /*35c0*/  NOP ;  /* 0x0000000000007918 */ /* 0x000fe20000000000 */
[----:B------:R-:W-:Y:S01]  /*35d0*/  UMOV UR6, 0x400 ;  /* 0x0000040000067882 */ /* 0x000fe20000000000 */
[----:B--2---:R-:W-:Y:S02]  /*35e0*/  ULEA UR5, UR7, UR4, 0x18 ;  /* 0x0000000407057291 */ /* 0x004fe4000f8ec0ff */
[----:B------:R-:W-:-:S07]  /*35f0*/  ULEA UR6, UR7, UR6, 0x18 ;  /* 0x0000000607067291 */ /* 0x000fce000f8ec0ff */
[----:B------:R-:W2:Y:S02]  /*3600*/  LDS.U8 R0, [UR5+0x1c] ;  /* 0x00001c05ff007984 */ /* 0x000ea40008000000 */
[----:B--2---:R-:W-:-:S13]  /*3610*/  ISETP.NE.AND P0, PT, R0, RZ, PT ;  /* 0x000000ff0000720c */ /* 0x004fda0003f05270 */
[----:B------:R-:W-:Y:S05]  /*3620*/  @P0 BRA `(.L_x_53) ;  /* 0x0000000000580947 */ /* 0x000fea0003800000 */
[----:B------:R-:W-:-:S13]  /*3630*/  ELECT P0, URZ, PT ;  /* 0x0000000000ff782f */ /* 0x000fda0003800000 */
[----:B------:R-:W-:Y:S05]  /*3640*/  @!P0 BRA `(.L_x_54) ;  /* 0x0000000000608947 */ /* 0x000fea0003800000 */
[----:B------:R-:W-:Y:S01]  /*3650*/  UMOV UR4, 0x10 ;  /* 0x0000001000047882 */ /* 0x000fe20000000000 */
[----:B------:R-:W-:Y:S01]  /*3660*/  HFMA2 R0, -RZ, RZ, 0, 5.9604644775390625e-08 ;  /* 0x00000001ff007431 */ /* 0x000fe200000001ff */
[----:B------:R-:W-:-:S03]  /*3670*/  MOV R2, 0xffff ;  /* 0x0000ffff00027802 */ /* 0x000fc60000000f00 */
[----:B------:R-:W-:Y:S04]  /*3680*/  DEPBAR.LE SB2, 0x36 ;  /* 0x0000ad800000791a */ /* 0x000fe80000000000 */
[----:B------:R-:W2:Y:S02]  /*3690*/  UTCATOMSWS.FIND_AND_SET.ALIGN UP0, UR4, UR4 ;  /* 0x00000004000475e3 */ /* 0x000ea40008000800 */
[----:B--2---:R-:W-:Y:S01]  /*36a0*/  MOV R3, UR4 ;  /* 0x0000000400037c02 */ /* 0x004fe20008000f00 */
[----:B------:R-:W-:Y:S06]  /*36b0*/  BRA.U UP0, `(.L_x_55) ;  /* 0x0000000100187547 */ /* 0x000fec000b800000 */
.L_x_56:
[----:B------:R-:W-:Y:S05]  /*36c0*/  NANOSLEEP 0x64 ;  /* 0x000000640000795d */ /* 0x000fea0003800000 */
[----:B------:R-:W-:-:S05]  /*36d0*/  UMOV UR4, 0x10 ;  /* 0x0000001000047882 */ /* 0x000fca0000000000 */
[----:B------:R-:W-:Y:S04]  /*36e0*/  DEPBAR.LE SB2, 0x36 ;  /* 0x0000ad800000791a */ /* 0x000fe80000000000 */
[----:B------:R-:W2:Y:S02]  /*36f0*/  UTCATOMSWS.FIND_AND_SET.ALIGN UP0, UR4, UR4 ;  /* 0x00000004000475e3 */ /* 0x000ea40008000800 */
[----:B--2---:R-:W-:Y:S01]  /*3700*/  MOV R3, UR4 ;  /* 0x0000000400037c02 */ /* 0x004fe20008000f00 */
[----:B------:R-:W-:Y:S05]  /*3710*/  BRA.U !UP0, `(.L_x_56) ;  /* 0xfffffffd08e87547 */ /* 0x000fea000b83ffff */
.L_x_55:
[-C--:B------:R-:W-:Y:S02]  /*3720*/  SHF.L.U32 R2, R2, R3.reuse, RZ ;  /* 0x0000000302027219 */ /* 0x080fe400000006ff */
[----:B------:R-:W-:Y:S01]  /*3730*/  SHF.L.U32 R0, R0, R3, RZ ;  /* 0x0000000300007219 */ /* 0x000fe200000006ff */
[----:B------:R-:W-:Y:S02]  /*3740*/  IMAD.SHL.U32 R3, R3, 0x20, RZ ;  /* 0x0000002003037824 */ /* 0x000fe400078e00ff */
[----:B------:R2:W-:Y:S04]  /*3750*/  ATOMS.OR RZ, [UR5+0x14], R2 ;  /* 0x00001402ffff798c */ /* 0x0005e8000b000005 */
[----:B------:R2:W-:Y:S04]  /*3760*/  ATOMS.OR RZ, [UR5+0x18], R0 ;  /* 0x00001800ffff798c */ /* 0x0005e8000b000005 */
[----:B------:R2:W-:Y:S01]  /*3770*/  STS [UR6+0x160], R3 ;  /* 0x00016003ff007988 */ /* 0x0005e20008000806 */
[----:B------:R-:W-:Y:S05]  /*3780*/  BRA `(.L_x_54) ;  /* 0x0000000000107947 */ /* 0x000fea0003800000 */
.L_x_53:
[----:B------:R-:W-:Y:S02]  /*3790*/  MOV R0, 0xffffffff ;  /* 0xffffffff00007802 */ /* 0x000fe40000000f00 */
[----:B------:R-:W-:-:S03]  /*37a0*/  MOV R2, 0x37d0 ;  /* 0x000037d000027802 */ /* 0x000fc60000000f00 */
[----:B------:R2:W-:Y:S04]  /*37b0*/  STS [UR6+0x160], R0 ;  /* 0x00016000ff007988 */ /* 0x0005e80008000806 */
[----:B-12--5:R-:W-:Y:S05]  /*37c0*/  CALL.REL.NOINC `($__internal_1_$__cuda_sm10x_tcgen05_guardrail_trap_phase_invalid_during_alloc) ;  /* 0x0000005400987944 */ /* 0x026fea0003c00000 */
.L_x_54:
[----:B------:R-:W-:Y:S05]  /*37d0*/  WARPSYNC.ALL ;  /* 0x0000000000007948 */ /* 0x000fea0003800000 */
[----:B------:R-:W3:Y:S01]  /*37e0*/  S2UR UR4, SR_CgaCtaId ;  /* 0x00000000000479c3 */ /* 0x000ee20000008800 */
[----:B------:R-:W-:Y:S01]  /*37f0*/  UMOV UR21, 0x400 ;  /* 0x0000040000157882 */ /* 0x000fe20000000000 */
[----:B------:R-:W-:-:S06]  /*3800*/  NOP ;  /* 0x0000000000007918 */ /* 0x000fcc0000000000 */
[----:B------:R-:W-:Y:S06]  /*3810*/  BAR.ARV 0x6, 0xa0 ;  /* 0x0182800000007b1d */ /* 0x000fec0000002000 */
[----:B------:R-:W4:Y:S01]  /*3820*/  LDCU UR5, c[0x0][0x390] ;  /* 0x00007200ff0577ac */ /* 0x000f220008000800 */
[----:B------:R-:W-:Y:S01]  /*3830*/  IMAD.MOV.U32 R10, RZ, RZ, 0x1 ;  /* 0x00000001ff0a7424 */ /* 0x000fe200078e00ff */
[----:B------:R-:W-:Y:S01]  /*3840*/  CS2R R8, SRZ ;  /* 0x0000000000087805 */ /* 0x000fe2000001ff00 */
[----:B------:R-:W-:Y:S01]  /*3850*/  UMOV UR24, URZ ;  /* 0x000000ff00187c82 */ /* 0x000fe20008000000 */
[----:B------:R-:W-:Y:S01]  /*3860*/  UMOV UR18, URZ ;  /* 0x000000ff00127c82 */ /* 0x000fe20008000000 */
[----:B------:R-:W-:Y:S01]  /*3870*/  UMOV UR32, 0x0 ;  /* 0x0000000000207882 */ /* 0x000fe20000000000 */
[----:B------:R-:W-:Y:S01]  /*3880*/  UMOV UR33, 0x4118010 ;  /* 0x0411801000217882 */ /* 0x000fe20000000000 */
[----:B------:R-:W-:Y:S01]  /*3890*/  UMOV UR30, 0x0 ;  /* 0x00000000001e7882 */ /* 0x000fe20000000000 */
[----:B------:R-:W-:Y:S01]  /*38a0*/  UMOV UR31, 0x4118010 ;  /* 0x04118010001f7882 */ /* 0x000fe20000000000 */
[----:B---3--:R-:W-:Y:S01]  /*38b0*/  ULEA UR21, UR4, UR21, 0x18 ;  /* 0x0000001504157291 */ /* 0x008fe2000f8ec0ff */
[----:B------:R-:W3:Y:S03]  /*38c0*/  LDCU UR4, c[0x0][0x390] ;  /* 0x00007200ff0477ac */ /* 0x000ee60008000800 */
[----:B------:R-:W-:-:S02]  /*38d0*/  UIADD3 UR23, UPT, UPT, UR21, 0x3400, URZ ;  /* 0x0000340015177890 */ /* 0x000fc4000fffe0ff */
[----:B------:R-:W-:-:S03]  /*38e0*/  UIADD3 UR35, UPT, UPT, UR21, 0x118, URZ ;  /* 0x0000011815237890 */ /* 0x000fc6000fffe0ff */
[----:B------:R-:W2:Y:S01]  /*38f0*/  LDS R11, [UR21+0x160] ;  /* 0x00016015ff0b7984 */ /* 0x000ea20008000800 */
[----:B------:R-:W-:Y:S02]  /*3900*/  USHF.R.U32.HI UR23, URZ, 0x4, UR23 ;  /* 0x00000004ff177899 */ /* 0x000fe40008011617 */
[----:B------:R-:W-:Y:S02]  /*3910*/  UPRMT UR35, URZ, 0x654, UR35 ;  /* 0x00000654ff237896 */ /* 0x000fe40008000023 */
[----:B------:R-:W-:Y:S02]  /*3920*/  ULOP3.LUT UR23, UR23, 0x3fff, URZ, 0xc0, !UPT ;  /* 0x00003fff17177892 */ /* 0x000fe4000f8ec0ff */
[----:B----4-:R-:W-:Y:S01]  /*3930*/  UISETP.GE.AND UP4, UPT, UR5, 0x1, UPT ;  /* 0x000000010500788c */ /* 0x010fe2000bf86270 */
[----:B------:R-:W-:Y:S01]  /*3940*/  UMOV UR28, 0x0 ;  /* 0x00000000001c7882 */ /* 0x000fe20000000000 */
[----:B------:R-:W-:Y:S01]  /*3950*/  UMOV UR29, 0x4118010 ;  /* 0x04118010001d7882 */ /* 0x000fe20000000000 */
[----:B---3--:R-:W-:Y:S01]  /*3960*/  UIADD3 UR4, UPT, UPT, UR4, 0x3f, URZ ;  /* 0x0000003f04047890 */ /* 0x008fe2000fffe0ff */
[----:B------:R-:W-:Y:S01]  /*3970*/  UMOV UR26, 0x0 ;  /* 0x00000000001a7882 */ /* 0x000fe20000000000 */
[----:B------:R-:W-:-:S02]  /*3980*/  UMOV UR27, 0x4118010 ;  /* 0x04118010001b7882 */ /* 0x000fc40000000000 */
[----:B------:R-:W-:-:S04]  /*3990*/  USHF.R.S32.HI UR34, URZ, 0x1f, UR4 ;  /* 0x0000001fff227899 */ /* 0x000fc80008011404 */
[----:B------:R-:W-:Y:S02]  /*39a0*/  ULEA.HI UR34, UR34, UR4, URZ, 0x6 ;  /* 0x0000000422227291 */ /* 0x000fe4000f8f30ff */
[----:B------:R-:W-:Y:S02]  /*39b0*/  UIADD3 UR4, UPT, UPT, UR21, 0x1d400, URZ ;  /* 0x0001d40015047890 */ /* 0x000fe4000fffe0ff */
[----:B------:R-:W-:Y:S02]  /*39c0*/  USHF.R.S32.HI UR34, URZ, 0x6, UR34 ;  /* 0x00000006ff227899 */ /* 0x000fe40008011422 */
[----:B------:R-:W-:Y:S02]  /*39d0*/  USHF.R.U32.HI UR4, URZ, 0x4, UR4 ;  /* 0x00000004ff047899 */ /* 0x000fe40008011604 */
[----:B------:R-:W-:Y:S02]  /*39e0*/  UISETP.LT.AND UP0, UPT, UR34, 0x1, UPT ;  /* 0x000000012200788c */ /* 0x000fe4000bf01270 */
[----:B------:R-:W-:-:S02]  /*39f0*/  ULOP3.LUT UR22, UR4, 0x3fff, URZ, 0xc0, !UPT ;  /* 0x00003fff04167892 */ /* 0x000fc4000f8ec0ff */
[----:B------:R-:W-:-:S04]  /*3a00*/  USEL UR36, UR34, 0x1, !UP0 ;  /* 0x0000000122247887 */ /* 0x000fc8000c000000 */
[----:B------:R-:W-:Y:S01]  /*3a10*/  UIADD3 UR36, UPT, UPT, -UR36, URZ, URZ ;  /* 0x000000ff24247290 */ /* 0x000fe2000fffe1ff */
[C---:B--2---:R-:W-:Y:S01]  /*3a20*/  VIADD R3, R11.reuse, 0x40 ;  /* 0x000000400b037836 */ /* 0x044fe20000000000 */
[----:B------:R-:W-:-:S04]  /*3a30*/  LOP3.LUT R2, R11, 0xffff, RZ, 0xc0, !PT ;  /* 0x0000ffff0b027812 */ /* 0x000fc800078ec0ff */
[----:B------:R-:W-:-:S05]  /*3a40*/  LOP3.LUT R3, R3, 0xffff, RZ, 0xc0, !PT ;  /* 0x0000ffff03037812 */ /* 0x000fca00078ec0ff */
[----:B------:R2:W-:Y:S02]  /*3a50*/  STL.64 [R1], R2 ;  /* 0x0000000201007387 */ /* 0x0005e40000100a00 */
.L_x_63:
[----:B--2---:R-:W-:-:S04]  /*3a60*/  SHF.L.U32 R2, R9, 0x1f, RZ ;  /* 0x0000001f09027819 */ /* 0x004fc800000006ff */
[----:B------:R-:W2:Y:S02]  /*3a70*/  SYNCS.PHASECHK.TRANS64.TRYWAIT P0, [UR21+0x110], R2 ;  /* 0x00011002ff0075a7 */ /* 0x000ea40008001115 */
[----:B--23--:R-:W-:Y:S05]  /*3a80*/  @!P0 BRA `(.L_x_57) ;  /* 0x0000004c00848947 */ /* 0x00cfea0003800000 */
.L_x_150:
[----:B------:R-:W3:Y:S01]  /*3a90*/  LDS.128 R4, [UR21+0x150] ;  /* 0x00015015ff047984 */ /* 0x000ee20008000c00 */
[----:B------:R-:W-:Y:S01]  /*3aa0*/  ULEA UR25, UR24, UR21, 0x3 ;  /* 0x0000001518197291 */ /* 0x000fe2000f8e18ff */
[----:B--2---:R-:W-:Y:S01]  /*3ab0*/  SHF.L.U32 R2, R10, 0x1f, RZ ;  /* 0x0000001f0a027819 */ /* 0x004fe200000006ff */
[----:B------:R-:W-:Y:S01]  /*3ac0*/  @!PT LDS RZ, [RZ] ;  /* 0x00000000fffff984 */ /* 0x000fe20000000800 */
[----:B------:R-:W-:Y:S01]  /*3ad0*/  @!PT LDS RZ, [RZ] ;  /* 0x00000000fffff984 */ /* 0x000fe20000000800 */
[----:B------:R-:W-:Y:S01]  /*3ae0*/  @!PT LDS RZ, [RZ] ;  /* 0x00000000fffff984 */ /* 0x000fe20000000800 */
[----:B------:R-:W-:Y:S01]  /*3af0*/  @!PT LDS RZ, [RZ] ;  /* 0x00000000fffff984 */ /* 0x000fe20000000800 */
[----:B------:R2:W-:Y:S06]  /*3b00*/  MEMBAR.ALL.CTA ;  /* 0x0000000000007992 */ /* 0x0005ec0000008000 */
[----:B--2---:R-:W2:Y:S02]  /*3b10*/  FENCE.VIEW.ASYNC.S ;  /* 0x00000000000073c6 */ /* 0x004ea40000000000 */
[----:B--2---:R-:W-:Y:S01]  /*3b20*/  SYNCS.ARRIVE.TRANS64.RED.A1T0 RZ, [UR35], RZ ;  /* 0x000000ffffff79a7 */ /* 0x004fe20008100423 */
[----:B------:R-:W2:Y:S02]  /*3b30*/  SYNCS.PHASECHK.TRANS64.TRYWAIT P0, [UR25+0x130], R2 ;  /* 0x00013002ff0075a7 */ /* 0x000ea40008001119 */
[----:B--23--:R-:W-:Y:S05]  /*3b40*/  @!P0 BRA `(.L_x_58) ;  /* 0x0000004c006c8947 */ /* 0x00cfea0003800000 */
.L_x_152:
[----:B------:R-:W-:Y:S05]  /*3b50*/  BRA.U !UP4, `(.L_x_59) ;  /* 0x000000010cf87547 */ /* 0x000fea000b800000 */
[----:B--2---:R-:W-:Y:S01]  /*3b60*/  IMAD.U32 R0, RZ, RZ, UR24 ;  /* 0x00000018ff007e24 */ /* 0x004fe2000f8e00ff */
[----:B------:R-:W-:-:S04]  /*3b70*/  ULEA UR4, UR18, UR21, 0x3 ;  /* 0x0000001512047291 */ /* 0x000fc8000f8e18ff */
[----:B------:R-:W-:-:S05]  /*3b80*/  LEA R0, R0, R1, 0x2 ;  /* 0x0000000100007211 */ /* 0x000fca00078e10ff */
[----:B------:R2:W5:Y:S01]  /*3b90*/  LDL R2, [R0] ;  /* 0x0000000000027983 */ /* 0x0005620000100800 */
[----:B------:R-:W-:Y:S01]  /*3ba0*/  UPLOP3.LUT UP2, UPT, UPT, UPT, UPT, 0x40, 0x4 ;  /* 0x000000000004789c */ /* 0x000fe20003f4e870 */
[----:B------:R-:W-:Y:S01]  /*3bb0*/  UMOV UR20, UR36 ;  /* 0x0000002400147c82 */ /* 0x000fe20008000000 */
[----:B------:R-:W-:Y:S01]  /*3bc0*/  UMOV UR19, UR34 ;  /* 0x0000002200137c82 */ /* 0x000fe20008000000 */
[----:B------:R-:W-:Y:S01]  /*3bd0*/  UMOV UR5, UR18 ;  /* 0x0000001200057c82 */ /* 0x000fe20008000000 */
[----:B--2---:R-:W-:-:S04]  /*3be0*/  SHF.L.U32 R0, R8, 0x1f, RZ ;  /* 0x0000001f08007819 */ /* 0x004fc800000006ff */
[----:B------:R2:W3:Y:S03]  /*3bf0*/  SYNCS.PHASECHK.TRANS64.TRYWAIT P2, [UR4], R0 ;  /* 0x00000000ff0075a7 */ /* 0x0004e60008041104 */
.L_x_62:
[----:B------:R-:W-:Y:S02]  /*3c00*/  UIADD3 UR20, UPT, UPT, UR20, 0x1, URZ ;  /* 0x0000000114147890 */ /* 0x000fe4000fffe0ff */
[----:B------:R-:W-:Y:S02]  /*3c10*/  ULEA UR17, UR5, UR21, 0x3 ;  /* 0x0000001505117291 */ /* 0x000fe4000f8e18ff */
[----:B------:R-:W-:Y:S01]  /*3c20*/  UISETP.NE.AND UP3, UPT, UR20, URZ, UPT ;  /* 0x000000ff1400728c */ /* 0x000fe2000bf65270 */
[----:B--234-:R-:W-:Y:S10]  /*3c30*/  @P2 BRA `(.L_x_60) ;  /* 0x00000000000c2947 */ /* 0x01cff40003800000 */
[----:B------:R-:W-:Y:S04]  /*3c40*/  SHF.L.U32 R3, R8, 0x1f, RZ ;  /* 0x0000001f08037819 */ /* 0x000fe800000006ff */
[----:B------:R-:W3:Y:S02]  /*3c50*/  SYNCS.PHASECHK.TRANS64.TRYWAIT P0, [UR17], R3 ;  /* 0x00000003ff0075a7 */ /* 0x000ee40008001111 */
[----:B---3--:R-:W-:Y:S05]  /*3c60*/  @!P0 BRA `(.L_x_61) ;  /* 0x0000004c003c8947 */ /* 0x008fea0003800000 */
.L_x_60:
[----:B------:R-:W-:Y:S01]  /*3c70*/  UISETP.NE.AND UP0, UPT, UR19, 0x1, UPT ;  /* 0x000000011300788c */ /* 0x000fe2000bf05270 */
[----:B------:R-:W-:Y:S01]  /*3c80*/  PLOP3.LUT P2, PT, PT, PT, PT, 0x80, 0x8 ;  /* 0x000000000008781c */ /* 0x000fe20003f4f070 */
[----:B------:R-:W-:Y:S01]  /*3c90*/  UIADD3 UR4, UPT, UPT, UR5, 0x1, URZ ;  /* 0x0000000105047890 */ /* 0x000fe2000fffe0ff */
[----:B------:R-:W-:Y:S11]  /*3ca0*/  ELECT P1, URZ, PT ;  /* 0x0000000000ff782f */ /* 0x000ff60003820000 */
[----:B------:R-:W-:Y:S02]  /*3cb0*/  @!UPT UIADD3 URZ, UPT, UPT, URZ, URZ, URZ ;  /* 0x000000fffffff290 */ /* 0x000fe4000fffe0ff */
[----:B-----5:R-:W-:Y:S01]  /*3cc0*/  @P1 R2UR.BROADCAST UR8, R2 ;  /* 0x00000000020812ca */ /* 0x020fe200008e0000 */
[----:B------:R-:W-:Y:S01]  /*3cd0*/  UISETP.NE.AND UP1, UPT, UR4, 0xd, UPT ;  /* 0x0000000d0400788c */ /* 0x000fe2000bf25270 */
[----:B------:R-:W-:Y:S01]  /*3ce0*/  PLOP3.LUT P0, PT, PT, PT, UP0, 0x80, 0x8 ;  /* 0x000000000008781c */ /* 0x000fe20003f0f008 */
[----:B------:R-:W-:Y:S02]  /*3cf0*/  ULEA UR10, UR5, UR23, 0x9 ;  /* 0x00000017050a7291 */ /* 0x000fe4000f8e48ff */
[----:B------:R-:W-:Y:S02]  /*3d00*/  USEL UR6, URZ, 0x1, UP1 ;  /* 0x00000001ff067887 */ /* 0x000fe40008800000 */
[----:B------:R-:W-:Y:S02]  /*3d10*/  USEL UR18, UR4, URZ, UP1 ;  /* 0x000000ff04127287 */ /* 0x000fe40008800000 */
[----:B------:R-:W-:Y:S02]  /*3d20*/  ULEA UR14, UR5, UR22, 0x9 ;  /* 0x00000016050e7291 */ /* 0x000fe4000f8e48ff */
[----:B------:R-:W-:Y:S01]  /*3d30*/  @UP0 ULEA UR4, UR18, UR21, 0x3 ;  /* 0x0000001512040291 */ /* 0x000fe2000f8e18ff */
[----:B------:R-:W-:Y:S01]  /*3d40*/  LOP3.LUT R8, R8, UR6, RZ, 0x3c, !PT ;  /* 0x0000000608087c12 */ /* 0x000fe2000f8e3cff */
[----:B------:R-:W-:Y:S02]  /*3d50*/  UIADD3 UR6, UPT, UPT, UR10, 0x80, URZ ;  /* 0x000000800a067890 */ /* 0x000fe4000fffe0ff */
[----:B------:R-:W-:Y:S01]  /*3d60*/  UIADD3 UR12, UPT, UPT, UR10, 0x100, URZ ;  /* 0x000001000a0c7890 */ /* 0x000fe2000fffe0ff */
[----:B--2---:R-:W-:Y:S01]  /*3d70*/  @P0 SHF.L.U32 R0, R8, 0x1f, RZ ;  /* 0x0000001f08000819 */ /* 0x004fe200000006ff */
[----:B------:R-:W-:Y:S01]  /*3d80*/  UIADD3 UR19, UPT, UPT, UR19, -0x1, URZ ;  /* 0xffffffff13137890 */ /* 0x000fe2000fffe0ff */
[----:B------:R-:W-:Y:S02]  /*3d90*/  UMOV UR11, 0x40004040 ;  /* 0x40004040000b7882 */ /* 0x000fe40000000000 */
[----:B------:R4:W2:Y:S01]  /*3da0*/  @P0 SYNCS.PHASECHK.TRANS64.TRYWAIT P2, [UR4], R0 ;  /* 0x00000000ff0005a7 */ /* 0x0008a20008041104 */
[----:B------:R-:W-:Y:S11]  /*3db0*/  ELECT P0, URZ, PT ;  /* 0x0000000000ff782f */ /* 0x000ff60003800000 */
[----:B------:R-:W-:Y:S02]  /*3dc0*/  @!UPT UIADD3 URZ, UPT, UPT, URZ, URZ, URZ ;  /* 0x000000fffffff290 */ /* 0x000fe4000fffe0ff */
[C---:B------:R-:W-:Y:S01]  /*3dd0*/  @P0 R2UR.BROADCAST UR16, R2.reuse ;  /* 0x00000000021002ca */ /* 0x040fe200008e0000 */
[----:B------:R-:W-:Y:S01]  /*3de0*/  UIADD3 UR4, UPT, UPT, UR14, 0x80, URZ ;  /* 0x000000800e047890 */ /* 0x000fe2000fffe0ff */
[----:B------:R-:W-:Y:S01]  /*3df0*/  ELECT P0, URZ, PT ;  /* 0x0000000000ff782f */ /* 0x000fe20003800000 */
[----:B------:R-:W-:Y:S01]  /*3e00*/  UMOV UR15, 0x40004040 ;  /* 0x40004040000f7882 */ /* 0x000fe20000000000 */
[----:B------:R-:W-:Y:S01]  /*3e10*/  UMOV UR7, 0x40004040 ;  /* 0x4000404000077882 */ /* 0x000fe20000000000 */
[----:B------:R3:W-:Y:S01]  /*3e20*/  UTCHMMA gdesc[UR10], gdesc[UR14], tmem[UR8], tmem[UR32], idesc[UR33], UP2 ;  /* 0x00ff200e0a0075ea */ /* 0x0007e20009000008 */
[----:B------:R-:W-:Y:S01]  /*3e30*/  UPLOP3.LUT UP2, UPT, UPT, UPT, UPT, 0x80, 0x8 ;  /* 0x000000000008789c */ /* 0x000fe20003f4f070 */
[----:B------:R-:W-:Y:S01]  /*3e40*/  UMOV UR5, 0x40004040 ;  /* 0x4000404000057882 */ /* 0x000fe20000000000 */
[----:B------:R-:W-:Y:S01]  /*3e50*/  UMOV UR13, 0x40004040 ;  /* 0x40004040000d7882 */ /* 0x000fe20000000000 */
[----:B------:R-:W-:Y:S04]  /*3e60*/  UMOV UR9, 0x40004040 ;  /* 0x4000404000097882 */ /* 0x000fe80000000000 */
[----:B------:R1:W-:Y:S01]  /*3e70*/  UTCHMMA gdesc[UR6], gdesc[UR4], tmem[UR16], tmem[UR30], idesc[UR31], UPT ;  /* 0x00ff1e04060075ea */ /* 0x0003e2000b800010 */
[----:B---3--:R-:W-:Y:S01]  /*3e80*/  UIADD3 UR8, UPT, UPT, UR14, 0x100, URZ ;  /* 0x000001000e087890 */ /* 0x008fe2000fffe0ff */
[C---:B------:R-:W-:Y:S02]  /*3e90*/  @P0 R2UR.BROADCAST UR15, R2.reuse ;  /* 0x00000000020f02ca */ /* 0x040fe400008e0000 */
[----:B------:R-:W-:Y:S01]  /*3ea0*/  ELECT P0, URZ, PT ;  /* 0x0000000000ff782f */ /* 0x000fe20003800000 */
[----:B------:R-:W-:Y:S02]  /*3eb0*/  UIADD3 UR10, UPT, UPT, UR10, 0x180, URZ ;  /* 0x000001800a0a7890 */ /* 0x000fe4000fffe0ff */
[----:B-1----:R-:W-:Y:S10]  /*3ec0*/  UIADD3 UR6, UPT, UPT, UR14, 0x180, URZ ;  /* 0x000001800e067890 */ /* 0x002ff4000fffe0ff */
[----:B------:R-:W-:Y:S01]  /*3ed0*/  @P0 R2UR.BROADCAST UR14, R2 ;  /* 0x00000000020e02ca */ /* 0x000fe200008e0000 */
[----:B------:R-:W-:Y:S01]  /*3ee0*/  UIADD3 UR4, UPT, UPT, UR17, 0x68, URZ ;  /* 0x0000006811047890 */ /* 0x000fe2000fffe0ff */
[----:B------:R-:W-:Y:S01]  /*3ef0*/  UMOV UR5, UR18 ;  /* 0x0000001200057c82 */ /* 0x000fe20008000000 */
[----:B------:R4:W-:Y:S10]  /*3f00*/  UTCHMMA gdesc[UR12], gdesc[UR8], tmem[UR15], tmem[UR28], idesc[UR29], UPT ;  /* 0x00ff1c080c0075ea */ /* 0x0009f4000b80000f */
[----:B------:R4:W-:Y:S01]  /*3f10*/  UTCHMMA gdesc[UR10], gdesc[UR6], tmem[UR14], tmem[UR26], idesc[UR27], UPT ;  /* 0x00ff1a060a0075ea */ /* 0x0009e2000b80000e */
[----:B------:R4:W-:Y:S01]  /*3f20*/  UTCBAR [UR4], URZ ;  /* 0x000000ff040073e9 */ /* 0x0009e200080000ff */
[----:B------:R-:W-:Y:S05]  /*3f30*/  BRA.U UP3, `(.L_x_62) ;  /* 0xfffffffd03307547 */ /* 0x000fea000b83ffff */
.L_x_59:
[----:B----4-:R-:W-:Y:S01]  /*3f40*/  UIADD3 UR4, UPT, UPT, UR24, 0x1, URZ ;  /* 0x0000000118047890 */ /* 0x010fe2000fffe0ff */
[----:B------:R-:W-:Y:S01]  /*3f50*/  LOP3.LUT P0, RZ, R6, 0x1, RZ, 0xc0, !PT ;  /* 0x0000000106ff7812 */ /* 0x000fe2000780c0ff */
[----:B------:R-:W-:Y:S01]  /*3f60*/  UIADD3 UR5, UPT, UPT, UR25, 0x120, URZ ;  /* 0x0000012019057890 */ /* 0x000fe2000fffe0ff */
[----:B------:R-:W-:Y:S01]  /*3f70*/  LOP3.LUT R9, R9, 0x1, RZ, 0x3c, !PT ;  /* 0x0000000109097812 */ /* 0x000fe200078e3cff */
[----:B------:R-:W-:-:S04]  /*3f80*/  UISETP.NE.AND UP0, UPT, UR4, 0x2, UPT ;  /* 0x000000020400788c */ /* 0x000fc8000bf05270 */
[----:B------:R-:W-:Y:S02]  /*3f90*/  USEL UR6, URZ, 0x1, UP0 ;  /* 0x00000001ff067887 */ /* 0x000fe40008000000 */
[----:B------:R-:W-:Y:S01]  /*3fa0*/  USEL UR24, UR4, URZ, UP0 ;  /* 0x000000ff04187287 */ /* 0x000fe20008000000 */
[----:B------:R3:W-:Y:S03]  /*3fb0*/  UTCBAR [UR5], URZ ;  /* 0x000000ff050073e9 */ /* 0x0007e600080000ff */
[----:B------:R-:W-:Y:S01]  /*3fc0*/  LOP3.LUT R10, R10, UR6, RZ, 0x3c, !PT ;  /* 0x000000060a0a7c12 */ /* 0x000fe2000f8e3cff */
[----:B------:R-:W-:Y:S07]  /*3fd0*/  @P0 BRA `(.L_x_63) ;  /* 0xfffffff800a00947 */ /* 0x000fee000383ffff */
[----:B------:R-:W4:Y:S01]  /*3fe0*/  S2UR UR6, SR_CgaCtaId ;  /* 0x00000000000679c3 */ /* 0x000f220000008800 */
[----:B------:R-:W-:Y:S01]  /*3ff0*/  ELECT P0, URZ, PT ;  /* 0x0000000000ff782f */ /* 0x000fe20003800000 */
[----:B--2---:R-:W-:Y:S01]  /*4000*/  IMAD.MOV.U32 R0, RZ, RZ, 0x1 ;  /* 0x00000001ff007424 */ /* 0x004fe200078e00ff */
[----:B------:R-:W-:Y:S01]  /*4010*/  UIADD3 UR21, UPT, UPT, UR21, 0x130, URZ ;  /* 0x0000013015157890 */ /* 0x000fe2000fffe0ff */
[----:B------:R-:W-:Y:S01]  /*4020*/  SHF.L.U32 R2, R10, 0x1f, RZ ;  /* 0x0000001f0a027819 */ /* 0x000fe200000006ff */
[----:B------:R-:W-:-:S03]  /*4030*/  UMOV UR4, 0x40 ;  /* 0x0000004000047882 */ /* 0x000fc60000000000 */
[----:B------:R-:W-:Y:S01]  /*4040*/  UVIRTCOUNT.DEALLOC.SMPOOL 0x80 ;  /* 0x000000800000784c */ /* 0x000fe20000000000 */
[----:B----4-:R-:W-:Y:S02]  /*4050*/  ULEA UR6, UR6, UR4, 0x18 ;  /* 0x0000000406067291 */ /* 0x010fe4000f8ec0ff */
[----:B------:R-:W-:-:S07]  /*4060*/  ULEA UR4, UR24, UR21, 0x3 ;  /* 0x0000001518047291 */ /* 0x000fce000f8e18ff */
[----:B------:R2:W-:Y:S02]  /*4070*/  @P0 STS.U8 [UR6+0x1c], R0 ;  /* 0x00001c00ff000988 */ /* 0x0005e40008000006 */
[----:B------:R-:W4:Y:S02]  /*4080*/  SYNCS.PHASECHK.TRANS64.TRYWAIT P0, [UR4], R2 ;  /* 0x00000002ff0075a7 */ /* 0x000f240008001104 */
[----:B--2-4-:R-:W-:Y:S05]  /*4090*/  @!P0 BRA `(.L_x_64) ;  /* 0x0000004800488947 */ /* 0x014fea0003800000 */
.L_x_155:
[----:B------:R-:W-:-:S04]  /*40a0*/  UIADD3 UR4, UPT, UPT, UR24, 0x1, URZ ;  /* 0x0000000118047890 */ /* 0x000fc8000fffe0ff */
[----:B------:R-:W-:-:S04]  /*40b0*/  UISETP.NE.AND UP0, UPT, UR4, 0x2, UPT ;  /* 0x000000020400788c */ /* 0x000fc8000bf05270 */
[----:B---3--:R-:W-:Y:S02]  /*40c0*/  USEL UR5, URZ, 0x1, UP0 ;  /* 0x00000001ff057887 */ /* 0x008fe40008000000 */
[----:B------:R-:W-:-:S04]  /*40d0*/  USEL UR4, UR4, URZ, UP0 ;  /* 0x000000ff04047287 */ /* 0x000fc80008000000 */
[----:B------:R-:W-:Y:S01]  /*40e0*/  ULEA UR4, UR4, UR21, 0x3 ;  /* 0x0000001504047291 */ /* 0x000fe2000f8e18ff */
[----:B--2---:R-:W-:-:S04]  /*40f0*/  LOP3.LUT R2, R10, UR5, RZ, 0x3c, !PT ;  /* 0x000000050a027c12 */ /* 0x004fc8000f8e3cff */
[----:B------:R-:W-:-:S04]  /*4100*/  SHF.L.U32 R2, R2, 0x1f, RZ ;  /* 0x0000001f02027819 */ /* 0x000fc800000006ff */
[----:B------:R-:W2:Y:S02]  /*4110*/  SYNCS.PHASECHK.TRANS64.TRYWAIT P0, [UR4], R2 ;  /* 0x00000002ff0075a7 */ /* 0x000ea40008001104 */
[----:B--2---:R-:W-:Y:S05]  /*4120*/  @!P0 BRA `(.L_x_65) ;  /* 0x00000048003c8947 */ /* 0x004fea0003800000 */
.L_x_157:
[----:B------:R-:W-:Y:S01]  /*4130*/  NOP ;  /* 0x0000000000007918 */ /* 0x000fe20000000000 */
[----:B--2---:R-:W2:Y:S01]  /*4140*/  LDS R0, [UR6+0x14] ;  /* 0x00001406ff007984 */ /* 0x004ea20008000800 */
[----:B------:R-:W-:Y:S01]  /*4150*/  LOP3.LUT R3, R11, 0xffff, RZ, 0xc0, !PT ;  /* 0x0000ffff0b037812 */ /* 0x000fe200078ec0ff */
[----:B------:R-:W-:-:S03]  /*4160*/  IMAD.MOV.U32 R2, RZ, RZ, 0xffff ;  /* 0x0000ffffff027424 */ /* 0x000fc600078e00ff */
[----:B------:R-:W-:-:S04]  /*4170*/  SHF.R.U32.HI R3, RZ, 0x5, R3 ;  /* 0x00000005ff037819 */ /* 0x000fc80000011603 */
[----:B------:R-:W-:-:S04]  /*4180*/  SHF.L.U32 R2, R2, R3, RZ ;  /* 0x0000000302027219 */ /* 0x000fc800000006ff */
[----:B--2---:R-:W-:-:S04]  /*4190*/  LOP3.LUT R0, R0, R2, RZ, 0xc0, !PT ;  /* 0x0000000200007212 */ /* 0x004fc800078ec0ff */
[----:B------:R-:W-:Y:S01]  /*41a0*/  ISETP.NE.AND P0, PT, R0, R2, PT ;  /* 0x000000020000720c */ /* 0x000fe20003f05270 */
[----:B------:R-:W-:-:S05]  /*41b0*/  IMAD.MOV.U32 R0, RZ, RZ, 0x1 ;  /* 0x00000001ff007424 */ /* 0x000fca00078e00ff */
[----:B------:R-:W-:-:S07]  /*41c0*/  SHF.L.U32 R0, R0, R3, RZ ;  /* 0x0000000300007219 */ /* 0x000fce00000006ff */
[----:B------:R-:W-:Y:S05]  /*41d0*/  @P0 BRA `(.L_x_66) ;  /* 0x00000000005c0947 */ /* 0x000fea0003800000 */
[----:B------:R-:W2:Y:S02]  /*41e0*/  LDS R3, [UR6+0x18] ;  /* 0x00001806ff037984 */ /* 0x000ea40008000800 */
[----:B--2---:R-:W-:-:S04]  /*41f0*/  LOP3.LUT R3, R3, R0, RZ, 0xc0, !PT ;  /* 0x0000000003037212 */ /* 0x004fc800078ec0ff */
[----:B------:R-:W-:-:S13]  /*4200*/  ISETP.NE.AND P0, PT, R3, R0, PT ;  /* 0x000000000300720c */ /* 0x000fda0003f05270 */
[----:B------:R-:W-:Y:S05]  /*4210*/  @P0 BRA `(.L_x_67) ;  /* 0x0000000000400947 */ /* 0x000fea0003800000 */
[----:B------:R-:W-:Y:S01]  /*4220*/  R2UR UR4, R2 ;  /* 0x00000000020472ca */ /* 0x000fe200000e0000 */
[----:B------:R-:W2:Y:S01]  /*4230*/  S2R R3, SR_LANEID ;  /* 0x0000000000037919 */ /* 0x000ea20000000000 */
[----:B------:R-:W-:-:S04]  /*4240*/  LOP3.LUT R0, RZ, R0, RZ, 0x33, !PT ;  /* 0x00000000ff007212 */ /* 0x000fc800078e33ff */
[----:B------:R-:W3:Y:S07]  /*4250*/  REDUX UR7, R0 ;  /* 0x00000000000773c4 */ /* 0x000eee0000000000 */
[----:B------:R-:W-:-:S03]  /*4260*/  ULOP3.LUT UR5, URZ, UR4, URZ, 0x33, !UPT ;  /* 0x00000004ff057292 */ /* 0x000fc6000f8e33ff */
[----:B------:R-:W-:Y:S02]  /*4270*/  VOTEU.ANY UR4, UPT, PT ;  /* 0x0000000000047886 */ /* 0x000fe400038e0100 */
[----:B------:R-:W-:Y:S01]  /*4280*/  UFLO.U32 UR4, UR4 ;  /* 0x00000004000472bd */ /* 0x000fe200080e0000 */
[----:B------:R-:W-:-:S04]  /*4290*/  IMAD.U32 R2, RZ, RZ, UR5 ;  /* 0x00000005ff027e24 */ /* 0x000fc8000f8e00ff */
[----:B------:R-:W4:Y:S02]  /*42a0*/  REDUX UR8, R2 ;  /* 0x00000000020873c4 */ /* 0x000f240000000000 */
[----:B------:R1:W-:Y:S01]  /*42b0*/  UTCATOMSWS.AND URZ, UR5 ;  /* 0x0000000500ff79e3 */ /* 0x0003e20008000000 */
[----:B---3--:R-:W-:Y:S01]  /*42c0*/  IMAD.U32 R0, RZ, RZ, UR7 ;  /* 0x00000007ff007e24 */ /* 0x008fe2000f8e00ff */
[----:B--2---:R-:W-:Y:S01]  /*42d0*/  ISETP.EQ.U32.AND P0, PT, R3, UR4, PT ;  /* 0x0000000403007c0c */ /* 0x004fe2000bf02070 */
[----:B----4-:R-:W-:-:S12]  /*42e0*/  IMAD.U32 R2, RZ, RZ, UR8 ;  /* 0x00000008ff027e24 */ /* 0x010fd8000f8e00ff */
[----:B------:R2:W-:Y:S04]  /*42f0*/  @P0 ATOMS.AND RZ, [UR6+0x14], R2 ;  /* 0x00001402ffff098c */ /* 0x0005e8000a800006 */
[----:B------:R2:W-:Y:S01]  /*4300*/  @P0 ATOMS.AND RZ, [UR6+0x18], R0 ;  /* 0x00001800ffff098c */ /* 0x0005e2000a800006 */
[----:B-1----:R-:W-:Y:S05]  /*4310*/  BRA `(.L_x_68) ;  /* 0x0000000000147947 */ /* 0x002fea0003800000 */
.L_x_67:
[----:B------:R-:W-:Y:S02]  /*4320*/  MOV R2, 0x4340 ;  /* 0x0000434000027802 */ /* 0x000fe40000000f00 */
[----:B-1---5:R-:W-:Y:S05]  /*4330*/  CALL.REL.NOINC `($__internal_0_$__cuda_sm10x_tcgen05_guardrail_trap_col_being_dealloced_not_returned_by_alloc) ;  /* 0x0000004800b07944 */ /* 0x022fea0003c00000 */
[----:B------:R-:W-:Y:S05]  /*4340*/  BRA `(.L_x_68) ;  /* 0x0000000000087947 */ /* 0x000fea0003800000 */
.L_x_66:
[----:B------:R-:W-:Y:S02]  /*4350*/  MOV R2, 0x4370 ;  /* 0x0000437000027802 */ /* 0x000fe40000000f00 */
[----:B-1---5:R-:W-:Y:S05]  /*4360*/  CALL.REL.NOINC `($__internal_2_$__cuda_sm10x_tcgen05_guardrail_trap_unallocated_columns_being_dealloced) ;  /* 0x0000004800bc7944 */ /* 0x022fea0003c00000 */
.L_x_68:
[----:B------:R-:W-:Y:S01]  /*4370*/  NOP ;  /* 0x0000000000007918 */ /* 0x000fe20000000000 */
[----:B------:R-:W-:Y:S05]  /*4380*/  EXIT ;  /* 0x000000000000794d */ /* 0x000fea0003800000 */
.L_x_52:
[----:B------:R-:W2:Y:S01]  /*4390*/  LDCU UR5, c[0x0][0x384] ;  /* 0x00007080ff0577ac */ /* 0x000ea20008000800 */
[----:B------:R-:W-:Y:S02]  /*43a0*/  UISETP.NE.OR UP0, UPT, UR15, 0x3, !UP2 ;  /* 0x000000030f00788c */ /* 0x000fe4000d705670 */
[----:B--2---:R-:W-:-:S07]  /*43b0*/  UIADD3 UR5, UPT, UPT, UR5, 0x3f, URZ ;  /* 0x0000003f05057890 */ /* 0x004fce000fffe0ff */
[----:B------:R-:W-:Y:S05]  /*43c0*/  BRA.U UP0, `(.L_x_69) ;  /* 0x0000001500087547 */ /* 0x000fea000b800000 */
[----:B------:R-:W-:Y:S01]  /*43d0*/  USHF.R.S32.HI UR4, URZ, 0x1f, UR5 ;  /* 0x0000001fff047899 */ /* 0x000fe20008011405 */
[----:B------:R-:W2:Y:S01]  /*43e0*/  S2UR UR6, SR_CgaCtaId ;  /* 0x00000000000679c3 */ /* 0x000ea20000008800 */
[----:B------:R-:W3:Y:S01]  /*43f0*/  LDCU UR34, c[0x0][0x370] ;  /* 0x00006e00ff2277ac */ /* 0x000ee20008000800 */
[----:B------:R-:W-:Y:S01]  /*4400*/  R2UR UR41, R48 ;  /* 0x00000000302972ca */ /* 0x000fe200000e0000 */
[----:B------:R-:W-:Y:S01]  /*4410*/  IMAD.MOV.U32 R12, RZ, RZ, 0x1 ;  /* 0x00000001ff0c7424 */ /* 0x000fe200078e00ff */
[----:B------:R-:W-:Y:S01]  /*4420*/  R2UR UR40, R49 ;  /* 0x00000000312872ca */ /* 0x000fe200000e0000 */
[----:B------:R-:W-:Y:S01]  /*4430*/  ULEA.HI UR4, UR4, UR5, URZ, 0x6 ;  /* 0x0000000504047291 */ /* 0x000fe2000f8f30ff */
[----:B------:R-:W-:Y:S01]  /*4440*/  IMAD.MOV.U32 R11, RZ, RZ, RZ ;  /* 0x000000ffff0b7224 */ /* 0x000fe200078e00ff */
[----:B------:R-:W3:Y:S01]  /*4450*/  LDCU.128 UR28, c[0x0][0xb10] ;  /* 0x00016200ff1c77ac */ /* 0x000ee20008000c00 */
[----:B------:R-:W4:Y:S01]  /*4460*/  LDC.64 R18, c[0x0][0x348] ;  /* 0x0000d200ff127b82 */ /* 0x000f220000000a00 */
[----:B------:R-:W-:Y:S01]  /*4470*/  IMAD.MOV.U32 R8, RZ, RZ, 0x1000 ;  /* 0x00001000ff087424 */ /* 0x000fe200078e00ff */
[----:B------:R-:W-:Y:S01]  /*4480*/  USHF.R.S32.HI UR26, URZ, 0x6, UR4 ;  /* 0x00000006ff1a7899 */ /* 0x000fe20008011404 */
[----:B------:R-:W1:Y:S05]  /*4490*/  LDCU UR33, c[0x0][0x374] ;  /* 0x00006e80ff2177ac */ /* 0x000e6a0008000800 */
[----:B------:R-:W-:Y:S01]  /*44a0*/  IMAD.U32 R0, RZ, RZ, UR26 ;  /* 0x0000001aff007e24 */ /* 0x000fe2000f8e00ff */
[----:B------:R-:W3:Y:S04]  /*44b0*/  LDCU UR4, c[0x0][0xb30] ;  /* 0x00016600ff0477ac */ /* 0x000ee80008000800 */
[-C--:B------:R-:W-:Y:S01]  /*44c0*/  IABS R2, R0.reuse ;  /* 0x0000000000027213 */ /* 0x080fe20000000000 */
[----:B------:R-:W1:Y:S01]  /*44d0*/  LDCU UR18, c[0x0][0xb0c] ;  /* 0x00016180ff1277ac */ /* 0x000e620008000800 */
[----:B------:R-:W-:-:S02]  /*44e0*/  IABS R0, R0 ;  /* 0x0000000000007213 */ /* 0x000fc40000000000 */
[----:B------:R-:W-:Y:S01]  /*44f0*/  R2UR UR25, R2 ;  /* 0x00000000021972ca */ /* 0x000fe200000e0000 */
[----:B------:R-:W-:Y:S01]  /*4500*/  UMOV UR22, 0x400 ;  /* 0x0000040000167882 */ /* 0x000fe20000000000 */
[----:B------:R-:W4:Y:S01]  /*4510*/  LDC.64 R2, c[0x0][0x888] ;  /* 0x00022200ff027b82 */ /* 0x000f220000000a00 */
[----:B------:R-:W4:Y:S01]  /*4520*/  LDCU UR46, c[0x0][0xb20] ;  /* 0x00016400ff2e77ac */ /* 0x000f220008000800 */
[----:B------:R-:W-:Y:S01]  /*4530*/  IMAD.MOV R0, RZ, RZ, -R0 ;  /* 0x000000ffff007224 */ /* 0x000fe200078e0a00 */
[----:B------:R-:W4:Y:S04]  /*4540*/  LDCU UR32, c[0x0][0x388] ;  /* 0x00007100ff2077ac */ /* 0x000f280008000800 */
[----:B------:R-:W-:Y:S01]  /*4550*/  R2UR UR42, R0 ;  /* 0x00000000002a72ca */ /* 0x000fe200000e0000 */
[----:B--2---:R-:W-:-:S03]  /*4560*/  ULEA UR22, UR6, UR22, 0x18 ;  /* 0x0000001606167291 */ /* 0x004fc6000f8ec0ff */
[----:B------:R-:W2:Y:S01]  /*4570*/  I2F.RP R4, UR25 ;  /* 0x0000001900047d06 */ /* 0x000ea20008209400 */
[----:B---3--:R-:W-:Y:S02]  /*4580*/  UISETP.NE.AND UP2, UPT, UR4, 0x1, UPT ;  /* 0x000000010400788c */ /* 0x008fe4000bf45270 */
[----:B------:R-:W-:Y:S02]  /*4590*/  UIMAD.WIDE.U32 UR10, UR34, UR28, URZ ;  /* 0x0000001c220a72a5 */ /* 0x000fe4000f8e00ff */
[----:B-1----:R-:W-:Y:S01]  /*45a0*/  UIMAD.WIDE.U32 UR8, UR33, UR31, URZ ;  /* 0x0000001f210872a5 */ /* 0x002fe2000f8e00ff */
[----:B------:R-:W-:Y:S01]  /*45b0*/  UMOV UR4, URZ ;  /* 0x000000ff00047c82 */ /* 0x000fe20008000000 */
[----:B------:R-:W-:Y:S02]  /*45c0*/  UIADD3 UR35, UPT, UPT, UR22, 0x118, URZ ;  /* 0x0000011816237890 */ /* 0x000fe4000fffe0ff */
[----:B------:R-:W-:Y:S02]  /*45d0*/  UISETP.GE.AND UP0, UPT, UR39, 0x1, UPT ;  /* 0x000000012700788c */ /* 0x000fe4000bf06270 */
[----:B------:R-:W-:Y:S01]  /*45e0*/  UISETP.NE.AND UP0, UPT, UR18, 0x1, UPT ;  /* 0x000000011200788c */ /* 0x000fe2000bf05270 */
[----:B----4-:R-:W-:Y:S01]  /*45f0*/  ISETP.NE.U32.AND P0, PT, R2, RZ, PT ;  /* 0x000000ff0200720c */ /* 0x010fe20003f05070 */
[----:B------:R-:W-:Y:S01]  /*4600*/  UMOV UR38, UR11 ;  /* 0x0000000b00267c82 */ /* 0x000fe20008000000 */
[----:B--2---:R-:W1:Y:S01]  /*4610*/  MUFU.RCP R4, R4 ;  /* 0x0000000400047308 */ /* 0x004e620000001000 */
[----:B------:R-:W-:Y:S01]  /*4620*/  UMOV UR37, UR9 ;  /* 0x0000000900257c82 */ /* 0x000fe20008000000 */
[----:B------:R-:W-:Y:S01]  /*4630*/  ISETP.NE.AND.EX P0, PT, R3, RZ, PT, P0 ;  /* 0x000000ff0300720c */ /* 0x000fe20003f05300 */
[----:B------:R-:W-:Y:S01]  /*4640*/  UISETP.NE.AND UP0, UPT, UR30, 0x1, UPT ;  /* 0x000000011e00788c */ /* 0x000fe2000bf05270 */
[----:B------:R-:W2:Y:S01]  /*4650*/  LDC.64 R2, c[0x0][0x890] ;  /* 0x00022400ff027b82 */ /* 0x000ea20000000a00 */
[----:B------:R-:W-:Y:S01]  /*4660*/  UMOV UR24, URZ ;  /* 0x000000ff00187c82 */ /* 0x000fe20008000000 */
[----:B------:R-:W-:-:S02]  /*4670*/  UPLOP3.LUT UP1, UPT, UPT, UPT, UPT, 0x40, 0x4 ;  /* 0x000000000004789c */ /* 0x000fc40003f2e870 */
[----:B------:R-:W-:Y:S01]  /*4680*/  UISETP.NE.AND UP6, UPT, UR39, 0x1, UPT ;  /* 0x000000012700788c */ /* 0x000fe2000bfc5270 */
[----:B------:R-:W3:Y:S01]  /*4690*/  LDCU.64 UR16, c[0x0][0xb28] ;  /* 0x00016500ff1077ac */ /* 0x000ee20008000a00 */
[----:B------:R-:W-:Y:S02]  /*46a0*/  UPRMT UR35, URZ, 0x654, UR35 ;  /* 0x00000654ff237896 */ /* 0x000fe40008000023 */
[----:B------:R-:W-:Y:S01]  /*46b0*/  USHF.R.U32.HI UR38, URZ, UR29, UR38 ;  /* 0x0000001dff267299 */ /* 0x000fe20008011626 */
[----:B-1----:R-:W-:Y:S01]  /*46c0*/  VIADD R4, R4, 0xffffffe ;  /* 0x0ffffffe04047836 */ /* 0x002fe20000000000 */
[----:B------:R-:W-:Y:S02]  /*46d0*/  USHF.R.U32.HI UR37, URZ, UR46, UR37 ;  /* 0x0000002eff257299 */ /* 0x000fe40008011625 */
[----:B------:R-:W-:Y:S02]  /*46e0*/  UISETP.NE.AND UP0, UPT, UR32, URZ, UPT ;  /* 0x000000ff2000728c */ /* 0x000fe4000bf05270 */
[----:B------:R-:W-:Y:S01]  /*46f0*/  UISETP.NE.AND UP5, UPT, UR26, URZ, UPT ;  /* 0x000000ff1a00728c */ /* 0x000fe2000bfa5270 */
[----:B------:R-:W1:Y:S01]  /*4700*/  F2I.FTZ.U32.TRUNC.NTZ R4, R4 ;  /* 0x0000000400047305 */ /* 0x000e62000021f000 */
[----:B------:R-:W-:Y:S01]  /*4710*/  VOTEU.ANY UP4, P0 ;  /* 0x0000000000ff7886 */ /* 0x000fe20000080100 */
[----:B-1----:R-:W-:-:S13]  /*4720*/  R2UR UR5, R4 ;  /* 0x00000000040572ca */ /* 0x002fda00000e0000 */
[----:B------:R-:W-:-:S04]  /*4730*/  UIADD3 UR6, UPT, UPT, URZ, -UR5, URZ ;  /* 0x80000005ff067290 */ /* 0x000fc8000fffe0ff */
[----:B------:R-:W-:-:S04]  /*4740*/  UIMAD UR6, UR6, UR25, URZ ;  /* 0x00000019060672a4 */ /* 0x000fc8000f8e02ff */
[----:B------:R-:W-:-:S07]  /*4750*/  UIMAD.WIDE.U32 UR6, UR5, UR6, UR4 ;  /* 0x00000006050672a5 */ /* 0x000fce000f8e0004 */
[----:B--23--:R-:W-:-:S05]  /*4760*/  UMOV UR36, UR7 ;  /* 0x0000000700247c82 */ /* 0x00cfca0008000000 */
.L_x_78:
[----:B------:R-:W-:Y:S04]  /*4770*/  SHF.L.U32 R4, R11, 0x1f, RZ ;  /* 0x0000001f0b047819 */ /* 0x000fe800000006ff */
[----:B-1----:R-:W1:Y:S02]  /*4780*/  SYNCS.PHASECHK.TRANS64.TRYWAIT P0, [UR22+0x110], R4 ;  /* 0x00011004ff0075a7 */ /* 0x002e640008001116 */
[----:B-1----:R-:W-:Y:S05]  /*4790*/  @!P0 BRA `(.L_x_70) ;  /* 0x0000004000b88947 */ /* 0x002fea0003800000 */
.L_x_159:
[----:B-1----:R-:W1:Y:S01]  /*47a0*/  LDS.128 R4, [UR22+0x150] ;  /* 0x00015016ff047984 */ /* 0x002e620008000c00 */
[----:B------:R-:W-:Y:S01]  /*47b0*/  @!PT LDS RZ, [RZ] ;  /* 0x00000000fffff984 */ /* 0x000fe20000000800 */
[----:B------:R-:W-:Y:S01]  /*47c0*/  @!PT LDS RZ, [RZ] ;  /* 0x00000000fffff984 */ /* 0x000fe20000000800 */
[----:B------:R-:W-:Y:S01]  /*47d0*/  @!PT LDS RZ, [RZ] ;  /* 0x00000000fffff984 */ /* 0x000fe20000000800 */
[----:B------:R-:W-:Y:S01]  /*47e0*/  @!PT LDS RZ, [RZ] ;  /* 0x00000000fffff984 */ /* 0x000fe20000000800 */
[----:B------:R2:W-:Y:S06]  /*47f0*/  MEMBAR.ALL.CTA ;  /* 0x0000000000007992 */ /* 0x0005ec0000008000 */
[----:B--2---:R-:W2:Y:S02]  /*4800*/  FENCE.VIEW.ASYNC.S ;  /* 0x00000000000073c6 */ /* 0x004ea40000000000 */
[----:B--2---:R-:W-:Y:S01]  /*4810*/  SYNCS.ARRIVE.TRANS64.RED.A1T0 RZ, [UR35], RZ ;  /* 0x000000ffffff79a7 */ /* 0x004fe20008100423 */
[----:B-1----:R-:W-:Y:S11]  /*4820*/  LOP3.LUT P0, RZ, R6, 0x1, RZ, 0xc0, !PT ;  /* 0x0000000106ff7812 */ /* 0x002ff6000780c0ff */
[----:B------:R-:W-:Y:S02]  /*4830*/  @!UPT UIADD3 URZ, UPT, UPT, URZ, URZ, URZ ;  /* 0x000000fffffff290 */ /* 0x000fe4000fffe0ff */
[----:B------:R-:W-:Y:S01]  /*4840*/  VOTEU.ANY UP0, P0 ;  /* 0x0000000000ff7886 */ /* 0x000fe20000000100 */
[----:B------:R-:W-:Y:S11]  /*4850*/  PLOP3.LUT P0, PT, PT, PT, UP0, 0x80, 0x8 ;  /* 0x000000000008781c */ /* 0x000ff60003f0f008 */
[----:B------:R-:W-:Y:S02]  /*4860*/  @!UPT UIADD3 URZ, UPT, UPT, URZ, URZ, URZ ;  /* 0x000000fffffff290 */ /* 0x000fe4000fffe0ff */
[----:B------:R-:W-:Y:S02]  /*4870*/  @P0 MOV R9, R4 ;  /* 0x0000000400090202 */ /* 0x000fe40000000f00 */
[----:B------:R-:W-:Y:S02]  /*4880*/  @P0 LOP3.LUT R0, R5, 0xffff, RZ, 0xc0, !PT ;  /* 0x0000ffff05000812 */ /* 0x000fe400078ec0ff */
[----:B------:R-:W-:Y:S02]  /*4890*/  @P0 R2UR UR5, R9 ;  /* 0x00000000090502ca */ /* 0x000fe400000e0000 */
[----:B------:R-:W-:Y:S11]  /*48a0*/  @P0 R2UR UR4, R0 ;  /* 0x00000000000402ca */ /* 0x000ff600000e0000 */
[----:B------:R-:W-:Y:S02]  /*48b0*/  @UP0 UMOV UR15, UR5 ;  /* 0x00000005000f0c82 */ /* 0x000fe40008000000 */
[----:B------:R-:W-:Y:S01]  /*48c0*/  @UP0 UMOV UR14, UR4 ;  /* 0x00000004000e0c82 */ /* 0x000fe20008000000 */
[----:B------:R-:W-:Y:S09]  /*48d0*/  UISETP.GE.AND UP0, UPT, UR39, 0x1, UPT ;  /* 0x000000012700788c */ /* 0x000ff2000bf06270 */
[----:B------:R-:W-:Y:S05]  /*48e0*/  BRA.U !UP0, `(.L_x_71) ;  /* 0x0000000108b47547 */ /* 0x000fea000b800000 */
[----:B------:R-:W-:Y:S02]  /*48f0*/  UIMAD.WIDE.U32 UR8, UR14, UR31, URZ ;  /* 0x0000001f0e0872a5 */ /* 0x000fe4000f8e00ff */
[----:B------:R-:W-:Y:S02]  /*4900*/  UP2UR UR19, UPR, URZ, 0x2 ;  /* 0x00000002ff137883 */ /* 0x000fe40008000000 */
[----:B------:R-:W-:Y:S02]  /*4910*/  UISETP.NE.AND UP1, UPT, UR30, 0x1, UPT ;  /* 0x000000011e00788c */ /* 0x000fe4000bf25270 */
[----:B------:R-:W-:Y:S02]  /*4920*/  UIMAD.WIDE.U32 UR10, UR15, UR28, URZ ;  /* 0x0000001c0f0a72a5 */ /* 0x000fe4000f8e00ff */
[----:B------:R-:W-:Y:S02]  /*4930*/  USEL UR4, UR33, UR37, !UP1 ;  /* 0x0000002521047287 */ /* 0x000fe4000c800000 */
[----:B------:R-:W-:Y:S02]  /*4940*/  UISETP.NE.AND UP0, UPT, UR18, 0x1, UPT ;  /* 0x000000011200788c */ /* 0x000fe4000bf05270 */
[----:B------:R-:W-:Y:S02]  /*4950*/  UIMAD.WIDE.U32 UR12, UR4, UR16, URZ ;  /* 0x00000010040c72a5 */ /* 0x000fe4000f8e00ff */
[----:B------:R-:W-:Y:S01]  /*4960*/  USEL UR7, UR34, UR38, !UP0 ;  /* 0x0000002622077287 */ /* 0x000fe2000c000000 */
[----:B------:R-:W-:Y:S02]  /*4970*/  UMOV UR5, UR9 ;  /* 0x0000000900057c82 */ /* 0x000fe40008000000 */
[----:B------:R-:W-:Y:S02]  /*4980*/  USHF.R.U32.HI UR6, URZ, UR46, UR5 ;  /* 0x0000002eff067299 */ /* 0x000fe40008011605 */
[----:B------:R-:W-:Y:S02]  /*4990*/  UIMAD.WIDE.U32 UR20, UR7, UR16, URZ ;  /* 0x00000010071472a5 */ /* 0x000fe4000f8e00ff */
[----:B------:R-:W-:Y:S02]  /*49a0*/  USEL UR6, UR14, UR6, !UP1 ;  /* 0x000000060e067287 */ /* 0x000fe4000c800000 */
[----:B------:R-:W-:Y:S01]  /*49b0*/  UISETP.NE.AND UP1, UPT, UR19, URZ, UPT ;  /* 0x000000ff1300728c */ /* 0x000fe2000bf25270 */
[----:B------:R-:W-:Y:S01]  /*49c0*/  UMOV UR5, UR11 ;  /* 0x0000000b00057c82 */ /* 0x000fe20008000000 */
[----:B------:R-:W-:Y:S02]  /*49d0*/  UIMAD.WIDE.U32 UR10, UR6, UR16, URZ ;  /* 0x00000010060a72a5 */ /* 0x000fe4000f8e00ff */
[----:B------:R-:W-:Y:S03]  /*49e0*/  USHF.R.U32.HI UR8, URZ, UR29, UR5 ;  /* 0x0000001dff087299 */ /* 0x000fe60008011605 */
[----:B------:R-:W-:Y:S02]  /*49f0*/  UMOV UR5, UR13 ;  /* 0x0000000d00057c82 */ /* 0x000fe40008000000 */
[----:B------:R-:W-:Y:S03]  /*4a00*/  @UP6 USHF.R.U32.HI UR4, URZ, UR17, UR5 ;  /* 0x00000011ff046299 */ /* 0x000fe60008011605 */
[----:B------:R-:W-:Y:S01]  /*4a10*/  UMOV UR5, UR21 ;  /* 0x0000001500057c82 */ /* 0x000fe20008000000 */
[----:B------:R-:W-:Y:S02]  /*4a20*/  UIMAD UR4, UR39, UR4, URZ ;  /* 0x00000004270472a4 */ /* 0x000fe4000f8e02ff */
[----:B------:R-:W-:Y:S02]  /*4a30*/  @UP6 USHF.R.U32.HI UR7, URZ, UR17, UR5 ;  /* 0x00000011ff076299 */ /* 0x000fe40008011605 */
[----:B------:R-:W-:Y:S02]  /*4a40*/  USEL UR5, UR15, UR8, !UP0 ;  /* 0x000000080f057287 */ /* 0x000fe4000c000000 */
[----:B------:R-:W-:Y:S02]  /*4a50*/  UIMAD UR8, UR39, UR7, URZ ;  /* 0x00000007270872a4 */ /* 0x000fe4000f8e02ff */
[----:B------:R-:W-:Y:S03]  /*4a60*/  UISETP.GE.AND UP0, UPT, UR6, UR4, UPT ;  /* 0x000000040600728c */ /* 0x000fe6000bf06270 */
[----:B------:R-:W-:Y:S01]  /*4a70*/  UMOV UR4, UR11 ;  /* 0x0000000b00047c82 */ /* 0x000fe20008000000 */
[----:B------:R-:W-:Y:S02]  /*4a80*/  UISETP.GE.OR UP0, UPT, UR5, UR8, UP0 ;  /* 0x000000080500728c */ /* 0x000fe40008706670 */
[----:B------:R-:W-:Y:S02]  /*4a90*/  USHF.R.U32.HI UR4, URZ, UR17, UR4 ;  /* 0x00000011ff047299 */ /* 0x000fe40008011604 */
[----:B------:R-:W-:Y:S02]  /*4aa0*/  UIMAD.WIDE.U32 UR8, UR5, UR16, URZ ;  /* 0x00000010050872a5 */ /* 0x000fe4000f8e00ff */
[----:B------:R-:W-:Y:S04]  /*4ab0*/  USEL UR10, UR6, UR4, !UP6 ;  /* 0x00000004060a7287 */ /* 0x000fe8000f000000 */
[----:B------:R-:W-:Y:S01]  /*4ac0*/  UIADD3 UR11, UPT, UPT, -UR10, URZ, URZ ;  /* 0x000000ff0a0b7290 */ /* 0x000fe2000fffe1ff */
[----:B------:R-:W-:Y:S02]  /*4ad0*/  @!UP0 UMOV UR4, UR9 ;  /* 0x0000000900048c82 */ /* 0x000fe40008000000 */
[----:B------:R-:W-:Y:S02]  /*4ae0*/  @!UP0 USHF.R.U32.HI UR4, URZ, UR17, UR4 ;  /* 0x00000011ff048299 */ /* 0x000fe40008011604 */
[----:B------:R-:W-:Y:S02]  /*4af0*/  UIMAD UR8, UR39, UR11, UR6 ;  /* 0x0000000b270872a4 */ /* 0x000fe4000f8e0206 */
[----:B------:R-:W-:Y:S04]  /*4b00*/  @!UP0 USEL UR4, UR5, UR4, !UP6 ;  /* 0x0000000405048287 */ /* 0x000fe8000f000000 */
[----:B------:R-:W-:Y:S02]  /*4b10*/  @!UP0 UIMAD UR8, UR7, UR8, UR4 ;  /* 0x00000008070882a4 */ /* 0x000fe4000f8e0204 */
[----:B------:R-:W-:Y:S02]  /*4b20*/  @!UP0 UIADD3 UR9, UPT, UPT, UR10, -UR4, URZ ;  /* 0x800000040a098290 */ /* 0x000fe4000fffe0ff */
[----:B------:R-:W-:Y:S02]  /*4b30*/  UIADD3 UR4, UPT, UPT, -UR5, URZ, URZ ;  /* 0x000000ff05047290 */ /* 0x000fe4000fffe1ff */
[----:B------:R-:W-:Y:S02]  /*4b40*/  UIADD3 UR7, UPT, UPT, -UR6, URZ, URZ ;  /* 0x000000ff06077290 */ /* 0x000fe4000fffe1ff */
[----:B------:R-:W-:Y:S02]  /*4b50*/  @!UP0 UIMAD UR6, UR9, UR39, UR5 ;  /* 0x00000027090682a4 */ /* 0x000fe4000f8e0205 */
[----:B------:R-:W-:Y:S02]  /*4b60*/  UIMAD UR15, UR18, UR4, UR15 ;  /* 0x00000004120f72a4 */ /* 0x000fe4000f8e020f */
[----:B------:R-:W-:Y:S01]  /*4b70*/  UIMAD UR4, UR30, UR7, UR14 ;  /* 0x000000071e0472a4 */ /* 0x000fe2000f8e020e */
[----:B------:R-:W-:Y:S02]  /*4b80*/  @!UP0 UMOV UR5, UR8 ;  /* 0x0000000800058c82 */ /* 0x000fe40008000000 */
[----:B------:R-:W-:Y:S02]  /*4b90*/  UIMAD UR15, UR5, UR18, UR15 ;  /* 0x00000012050f72a4 */ /* 0x000fe4000f8e020f */
[----:B------:R-:W-:Y:S11]  /*4ba0*/  UIMAD UR14, UR6, UR30, UR4 ;  /* 0x0000001e060e72a4 */ /* 0x000ff6000f8e0204 */
[----:B------:R-:W-:Y:S01]  /*4bb0*/  @!UPT UIADD3 URZ, UPT, UPT, URZ, URZ, URZ ;  /* 0x000000fffffff290 */ /* 0x000fe2000fffe0ff */
.L_x_71:
[----:B------:R-:W1:Y:S01]  /*4bc0*/  @!UP2 LDCU.128 UR8, c[0x0][0xb10] ;  /* 0x00016200ff08a7ac */ /* 0x000e620008000c00 */
[----:B------:R-:W-:Y:S04]  /*4bd0*/  MOV R0, UR23 ;  /* 0x0000001700007c02 */ /* 0x000fe80008000f00 */
[----:B------:R-:W-:Y:S01]  /*4be0*/  IABS R0, R0 ;  /* 0x0000000000007213 */ /* 0x000fe20000000000 */
[----:B------:R-:W2:Y:S01]  /*4bf0*/  @!UP2 LDCU UR5, c[0x0][0xb0c] ;  /* 0x00016180ff05a7ac */ /* 0x000ea20008000800 */
[----:B-1----:R-:W-:Y:S07]  /*4c00*/  UIMAD.WIDE.U32 UR6, UR15, UR8, URZ ;  /* 0x000000080f0672a5 */ /* 0x002fee000f8e00ff */
[----:B------:R-:W-:Y:S01]  /*4c10*/  @!UP2 UMOV UR4, UR7 ;  /* 0x000000070004ac82 */ /* 0x000fe20008000000 */
[----:B--2---:R-:W-:Y:S02]  /*4c20*/  @!UP2 UISETP.NE.AND UP0, UPT, UR5, 0x1, UPT ;  /* 0x000000010500a88c */ /* 0x004fe4000bf05270 */
[----:B------:R-:W-:Y:S02]  /*4c30*/  @!UP2 USHF.R.U32.HI UR4, URZ, UR9, UR4 ;  /* 0x00000009ff04a299 */ /* 0x000fe40008011604 */
[----:B------:R-:W-:Y:S02]  /*4c40*/  UIMAD.WIDE.U32 UR6, UR14, UR11, URZ ;  /* 0x0000000b0e0672a5 */ /* 0x000fe4000f8e00ff */
[----:B------:R-:W-:Y:S02]  /*4c50*/  @!UP2 USEL UR8, UR15, UR4, !UP0 ;  /* 0x000000040f08a287 */ /* 0x000fe4000c000000 */
[----:B------:R-:W-:Y:S03]  /*4c60*/  @!UP2 UISETP.NE.AND UP0, UPT, UR10, 0x1, UPT ;  /* 0x000000010a00a88c */ /* 0x000fe6000bf05270 */
[----:B------:R-:W-:Y:S02]  /*4c70*/  @!UP2 UMOV UR6, UR7 ;  /* 0x000000070006ac82 */ /* 0x000fe40008000000 */
[----:B------:R-:W1:Y:S02]  /*4c80*/  @!UP2 LDCU UR4, c[0x0][0xb20] ;  /* 0x00016400ff04a7ac */ /* 0x000e640008000800 */
[----:B-1----:R-:W-:Y:S04]  /*4c90*/  @!UP2 USHF.R.U32.HI UR6, URZ, UR4, UR6 ;  /* 0x00000004ff06a299 */ /* 0x002fe80008011606 */
[----:B------:R-:W-:Y:S04]  /*4ca0*/  @!UP2 USEL UR6, UR14, UR6, !UP0 ;  /* 0x000000060e06a287 */ /* 0x000fe8000c000000 */
[----:B------:R-:W-:Y:S02]  /*4cb0*/  @!UP2 UIADD3 UR4, UPT, UPT, -UR8, UR6, URZ ;  /* 0x000000060804a290 */ /* 0x000fe4000fffe1ff */
[----:B------:R-:W-:Y:S02]  /*4cc0*/  @!UP2 UIADD3 UR6, UPT, UPT, UR8, -UR6, URZ ;  /* 0x800000060806a290 */ /* 0x000fe4000fffe0ff */
[----:B------:R-:W-:Y:S02]  /*4cd0*/  @!UP2 UIMAD UR15, UR4, UR5, UR15 ;  /* 0x00000005040fa2a4 */ /* 0x000fe4000f8e020f */
[----:B------:R-:W-:Y:S01]  /*4ce0*/  @!UP2 UIMAD UR14, UR6, UR10, UR14 ;  /* 0x0000000a060ea2a4 */ /* 0x000fe2000f8e020e */
[----:B------:R-:W-:Y:S11]  /*4cf0*/  BRA.U UP1, `(.L_x_72) ;  /* 0x0000000101107547 */ /* 0x000ff6000b800000 */
[----:B------:R-:W-:Y:S04]  /*4d00*/  MOV R10, UR43 ;  /* 0x0000002b000a7c02 */ /* 0x000fe80008000f00 */
[----:B------:R-:W-:Y:S04]  /*4d10*/  SHF.L.U32 R10, R10, 0x1f, RZ ;  /* 0x0000001f0a0a7819 */ /* 0x000fe800000006ff */
[----:B------:R-:W1:Y:S02]  /*4d20*/  SYNCS.PHASECHK.TRANS64.TRYWAIT P1, [UR22+0x108], R10 ;  /* 0x0001080aff0075a7 */ /* 0x000e640008021116 */
[----:B-1----:R-:W-:Y:S05]  /*4d30*/  @!P1 BRA `(.L_x_73) ;  /* 0x0000003c00689947 */ /* 0x002fea0003800000 */
.L_x_72:
[----:B------:R-:W-:Y:S01]  /*4d40*/  UISETP.NE.AND UP1, UPT, UR32, URZ, UPT ;  /* 0x000000ff2000728c */ /* 0x000fe2000bf25270 */
[----:B------:R-:W-:Y:S01]  /*4d50*/  R2UR UR4, R0 ;  /* 0x00000000000472ca */ /* 0x000fe200000e0000 */
[----:B------:R-:W-:Y:S01]  /*4d60*/  USHF.L.U32 UR11, UR27, 0x6, URZ ;  /* 0x000000061b0b7899 */ /* 0x000fe200080006ff */
[----:B-1----:R-:W-:Y:S05]  /*4d70*/  IMAD.U32 R10, RZ, RZ, UR32 ;  /* 0x00000020ff0a7e24 */ /* 0x002fea000f8e00ff */
[----:B------:R-:W-:Y:S04]  /*4d80*/  IABS R10, R10 ;  /* 0x0000000a000a7213 */ /* 0x000fe80000000000 */
[----:B------:R-:W1:Y:S02]  /*4d90*/  I2F.RP R14, R10 ;  /* 0x0000000a000e7306 */ /* 0x000e640000209400 */
[----:B------:R-:W-:Y:S07]  /*4da0*/  UIMAD.WIDE.U32 UR6, UR36, UR4, URZ ;  /* 0x00000004240672a5 */ /* 0x000fee000f8e00ff */
[----:B------:R-:W-:Y:S02]  /*4db0*/  UMOV UR12, UR7 ;  /* 0x00000007000c7c82 */ /* 0x000fe40008000000 */
[----:B------:R-:W-:Y:S04]  /*4dc0*/  UIMAD UR4, UR12, UR42, UR4 ;  /* 0x0000002a0c0472a4 */ /* 0x000fe8000f8e0204 */
[----:B------:R-:W-:Y:S01]  /*4dd0*/  UISETP.GT.U32.AND UP0, UPT, UR25, UR4, UPT ;  /* 0x000000041900728c */ /* 0x000fe2000bf04070 */
[----:B-1----:R-:W1:Y:S10]  /*4de0*/  MUFU.RCP R14, R14 ;  /* 0x0000000e000e7308 */ /* 0x002e740000001000 */
[----:B------:R-:W-:Y:S02]  /*4df0*/  @!UP0 UIADD3 UR4, UPT, UPT, UR4, -UR25, URZ ;  /* 0x8000001904048290 */ /* 0x000fe4000fffe0ff */
[----:B------:R-:W-:Y:S02]  /*4e00*/  @!UP0 UIADD3 UR12, UPT, UPT, UR12, 0x1, URZ ;  /* 0x000000010c0c8890 */ /* 0x000fe4000fffe0ff */
[----:B------:R-:W-:Y:S02]  /*4e10*/  UISETP.GE.U32.AND UP0, UPT, UR4, UR25, UPT ;  /* 0x000000190400728c */ /* 0x000fe4000bf06070 */
[----:B------:R-:W-:Y:S01]  /*4e20*/  ULOP3.LUT UR4, UR23, UR26, URZ, 0x3c, !UPT ;  /* 0x0000001a17047292 */ /* 0x000fe2000f8e3cff */
[----:B-1----:R-:W-:Y:S04]  /*4e30*/  VIADD R14, R14, 0xffffffe ;  /* 0x0ffffffe0e0e7836 */ /* 0x002fe80000000000 */
[----:B------:R-:W1:Y:S04]  /*4e40*/  F2I.FTZ.U32.TRUNC.NTZ R15, R14 ;  /* 0x0000000e000f7305 */ /* 0x000e68000021f000 */
[----:B------:R-:W-:Y:S02]  /*4e50*/  @UP0 UIADD3 UR12, UPT, UPT, UR12, 0x1, URZ ;  /* 0x000000010c0c0890 */ /* 0x000fe4000fffe0ff */
[----:B------:R-:W-:Y:S01]  /*4e60*/  UISETP.GE.AND UP0, UPT, UR4, URZ, UPT ;  /* 0x000000ff0400728c */ /* 0x000fe2000bf06270 */
[--C-:B-1----:R-:W-:Y:S10]  /*4e70*/  IMAD.MOV R9, RZ, RZ, -R15.reuse ;  /* 0x000000ffff097224 */ /* 0x102ff400078e0a0f */
[----:B------:R-:W-:Y:S01]  /*4e80*/  @!UP0 UIADD3 UR12, UPT, UPT, -UR12, URZ, URZ ;  /* 0x000000ff0c0c8290 */ /* 0x000fe2000fffe1ff */
[----:B------:R-:W-:Y:S01]  /*4e90*/  IMAD.MOV.U32 R14, RZ, RZ, RZ ;  /* 0x000000ffff0e7224 */ /* 0x000fe200078e00ff */
[----:B------:R-:W-:Y:S01]  /*4ea0*/  @!UP5 ULOP3.LUT UR12, URZ, UR26, URZ, 0x33, !UPT ;  /* 0x0000001aff0cd292 */ /* 0x000fe2000f8e33ff */
[----:B------:R-:W-:Y:S03]  /*4eb0*/  IMAD R9, R9, R10, RZ ;  /* 0x0000000a09097224 */ /* 0x000fe600078e02ff */
[----:B------:R-:W-:Y:S01]  /*4ec0*/  ULOP3.LUT UR4, UR12, UR32, URZ, 0x3c, !UPT ;  /* 0x000000200c047292 */ /* 0x000fe2000f8e3cff */
[----:B------:R-:W-:Y:S01]  /*4ed0*/  IMAD.HI.U32 R15, R15, R9, R14 ;  /* 0x000000090f0f7227 */ /* 0x000fe200078e000e */
[----:B------:R-:W-:Y:S02]  /*4ee0*/  MOV R0, UR12 ;  /* 0x0000000c00007c02 */ /* 0x000fe40008000f00 */
[----:B------:R-:W-:Y:S02]  /*4ef0*/  UISETP.GE.AND UP0, UPT, UR4, URZ, UPT ;  /* 0x000000ff0400728c */ /* 0x000fe4000bf06270 */
[----:B------:R-:W-:Y:S01]  /*4f00*/  IABS R0, R0 ;  /* 0x0000000000007213 */ /* 0x000fe20000000000 */
[----:B------:R-:W-:Y:S04]  /*4f10*/  UIADD3 UR4, UPT, UPT, -UR12, URZ, URZ ;  /* 0x000000ff0c047290 */ /* 0x000fe8000fffe1ff */
[----:B------:R-:W-:Y:S01]  /*4f20*/  IMAD.HI.U32 R15, R15, R0, RZ ;  /* 0x000000000f0f7227 */ /* 0x000fe200078e00ff */
[----:B------:R-:W-:Y:S03]  /*4f30*/  UIMAD UR4, UR26, UR4, UR23 ;  /* 0x000000041a0472a4 */ /* 0x000fe6000f8e0217 */
[----:B------:R-:W-:Y:S01]  /*4f40*/  IMAD.MOV R9, RZ, RZ, -R15 ;  /* 0x000000ffff097224 */ /* 0x000fe200078e0a0f */
[----:B------:R-:W-:Y:S03]  /*4f50*/  USHF.L.U32 UR10, UR4, 0x6, URZ ;  /* 0x00000006040a7899 */ /* 0x000fe600080006ff */
[C---:B------:R-:W-:Y:S05]  /*4f60*/  IMAD R0, R10.reuse, R9, R0 ;  /* 0x000000090a007224 */ /* 0x040fea00078e0200 */
[----:B------:R-:W-:Y:S11]  /*4f70*/  ISETP.GT.U32.AND P1, PT, R10, R0, PT ;  /* 0x000000000a00720c */ /* 0x000ff60003f24070 */
[----:B------:R-:W-:Y:S02]  /*4f80*/  @!UPT UIADD3 URZ, UPT, UPT, URZ, URZ, URZ ;  /* 0x000000fffffff290 */ /* 0x000fe4000fffe0ff */
[-C--:B------:R-:W-:Y:S01]  /*4f90*/  @!P1 IADD3 R0, PT, PT, R0, -R10.reuse, RZ ;  /* 0x8000000a00009210 */ /* 0x080fe20007ffe0ff */
[----:B------:R-:W-:Y:S01]  /*4fa0*/  @!P1 VIADD R15, R15, 0x1 ;  /* 0x000000010f0f9836 */ /* 0x000fe20000000000 */
[----:B------:R-:W-:Y:S02]  /*4fb0*/  ISETP.NE.U32.AND P1, PT, R2, RZ, PT ;  /* 0x000000ff0200720c */ /* 0x000fe40003f25070 */
[----:B------:R-:W-:Y:S02]  /*4fc0*/  ISETP.GE.U32.AND P2, PT, R0, R10, PT ;  /* 0x0000000a0000720c */ /* 0x000fe40003f46070 */
[----:B------:R-:W-:Y:S11]  /*4fd0*/  ISETP.NE.AND.EX P1, PT, R3, RZ, PT, P1 ;  /* 0x000000ff0300720c */ /* 0x000ff60003f25310 */
[----:B------:R-:W-:Y:S02]  /*4fe0*/  @P2 IADD3 R15, PT, PT, R15, 0x1, RZ ;  /* 0x000000010f0f2810 */ /* 0x000fe40007ffe0ff */
[----:B------:R-:W-:Y:S02]  /*4ff0*/  ISETP.NE.U32.AND P2, PT, R2, RZ, PT ;  /* 0x000000ff0200720c */ /* 0x000fe40003f45070 */
[----:B------:R-:W-:Y:S02]  /*5000*/  R2UR UR13, R15 ;  /* 0x000000000f0d72ca */ /* 0x000fe400000e0000 */
[----:B------:R-:W-:Y:S11]  /*5010*/  ISETP.NE.AND.EX P2, PT, R3, RZ, PT, P2 ;  /* 0x000000ff0300720c */ /* 0x000ff60003f45320 */
[----:B------:R-:W-:Y:S02]  /*5020*/  @!UP0 UIADD3 UR13, UPT, UPT, -UR13, URZ, URZ ;  /* 0x000000ff0d0d8290 */ /* 0x000fe4000fffe1ff */
[----:B------:R-:W-:Y:S04]  /*5030*/  @!UP1 ULOP3.LUT UR13, URZ, UR32, URZ, 0x33, !UPT ;  /* 0x00000020ff0d9292 */ /* 0x000fe8000f8e33ff */
[----:B------:R-:W-:Y:S04]  /*5040*/  UIADD3 UR5, UPT, UPT, -UR13, URZ, URZ ;  /* 0x000000ff0d057290 */ /* 0x000fe8000fffe1ff */
[----:B------:R-:W-:Y:S01]  /*5050*/  UIMAD UR12, UR32, UR5, UR12 ;  /* 0x00000005200c72a4 */ /* 0x000fe2000f8e020c */
[----:B------:R-:W-:Y:S11]  /*5060*/  @!P2 BRA `(.L_x_74) ;  /* 0x000000000030a947 */ /* 0x000ff60003800000 */
[----:B------:R-:W-:Y:S01]  /*5070*/  UPLOP3.LUT UP3, UPT, UPT, UPT, UP4, 0x80, 0x8 ;  /* 0x000000000008789c */ /* 0x000fe20003f6f040 */
[----:B------:R-:W-:Y:S01]  /*5080*/  HFMA2 R55, -RZ, RZ, 0, 5.9604644775390625e-08 ;  /* 0x00000001ff377431 */ /* 0x000fe200000001ff */
[----:B------:R-:W1:Y:S04]  /*5090*/  LDCU.64 UR4, c[0x0][0x358] ;  /* 0x00006b00ff0477ac */ /* 0x000e680008000a00 */
[----:B------:R-:W-:Y:S11]  /*50a0*/  PLOP3.LUT P2, PT, PT, PT, UP3, 0x80, 0x8 ;  /* 0x000000000008781c */ /* 0x000ff60003f4f038 */
[----:B------:R-:W-:Y:S02]  /*50b0*/  @!UPT UIADD3 URZ, UPT, UPT, URZ, URZ, URZ ;  /* 0x000000fffffff290 */ /* 0x000fe4000fffe0ff */
[----:B------:R-:W2:Y:S01]  /*50c0*/  @P2 LDC.64 R14, c[0x0][0x888] ;  /* 0x00022200ff0e2b82 */ /* 0x000ea20000000a00 */
[----:B------:R-:W-:Y:S04]  /*50d0*/  @P2 IMAD R0, R16, R2, RZ ;  /* 0x0000000210002224 */ /* 0x000fe800078e02ff */
[----:B--2---:R-:W-:Y:S01]  /*50e0*/  @P2 IMAD.WIDE R14, R0, 0x4, R14 ;  /* 0x00000004000e2825 */ /* 0x004fe200078e020e */
[----:B------:R-:W-:Y:S04]  /*50f0*/  MOV R0, 0x1 ;  /* 0x0000000100007802 */ /* 0x000fe80000000f00 */
[----:B-1---5:R1:W5:Y:S01]  /*5100*/  @P2 LDG.E R26, desc[UR4][R14.64] ;  /* 0x000000040e1a2981 */ /* 0x022362000c1e1900 */
[----:B------:R-:W-:Y:S01]  /*5110*/  @!P2 PRMT R55, R0, 0x7610, R55 ;  /* 0x000076100037a816 */ /* 0x000fe20000000037 */
[----:B-1----:R-:W2:Y:S06]  /*5120*/  @!P2 LDC R26, c[0x0][0x880] ;  /* 0x00022000ff1aab82 */ /* 0x002eac0000000800 */
.L_x_74:
[----:B--2--5:R-:W-:Y:S01]  /*5130*/  @!P1 FSETP.EQ.AND P3, PT, R26, RZ, PT ;  /* 0x000000ff1a00920b */ /* 0x024fe20003f62000 */
[----:B------:R-:W-:Y:S01]  /*5140*/  @!UPT UIADD3 URZ, UPT, UPT, URZ, URZ, URZ ;  /* 0x000000fffffff290 */ /* 0x000fe2000fffe0ff */
[----:B------:R-:W-:Y:S11]  /*5150*/  @!P1 BRA `(.L_x_75) ;  /* 0x0000000000149947 */ /* 0x000ff60003800000 */
[----:B------:R-:W-:Y:S02]  /*5160*/  LOP3.LUT P1, RZ, R55, 0xff, RZ, 0xc0, !PT ;  /* 0x000000ff37ff7812 */ /* 0x000fe4000782c0ff */
[----:B------:R-:W-:Y:S04]  /*5170*/  PLOP3.LUT P3, PT, PT, PT, UP3, 0x80, 0x8 ;  /* 0x000000000008781c */ /* 0x000fe80003f6f038 */
[----:B------:R-:W-:Y:S07]  /*5180*/  PLOP3.LUT P3, PT, P3, PT, PT, 0x8, 0x80 ;  /* 0x000000000080781c */ /* 0x000fee0001f6e170 */
[----:B------:R-:W-:Y:S11]  /*5190*/  @P1 FSETP.EQ.AND P3, PT, R26, RZ, PT ;  /* 0x000000ff1a00120b */ /* 0x000ff60003f62000 */
[----:B------:R-:W-:Y:S02]  /*51a0*/  @!UPT UIADD3 URZ, UPT, UPT, URZ, URZ, URZ ;  /* 0x000000fffffff290 */ /* 0x000fe4000fffe0ff */
.L_x_75:
[----:B------:R-:W-:Y:S01]  /*51b0*/  ULEA UR4, UR24, UR22, 0x3 ;  /* 0x0000001618047291 */ /* 0x000fe2000f8e18ff */
[----:B------:R-:W-:Y:S02]  /*51c0*/  SHF.L.U32 R9, R12, 0x1f, RZ ;  /* 0x0000001f0c097819 */ /* 0x000fe400000006ff */
[----:B------:R-:W-:Y:S04]  /*51d0*/  ELECT P2, URZ, PT ;  /* 0x0000000000ff782f */ /* 0x000fe80003840000 */
[----:B------:R-:W-:Y:S02]  /*51e0*/  PLOP3.LUT P2, PT, P3, P2, PT, 0xf2, 0x2f ;  /* 0x00000000002f781c */ /* 0x000fe40001f45e72 */
[----:B------:R-:W1:Y:S02]  /*51f0*/  SYNCS.PHASECHK.TRANS64.TRYWAIT P1, [UR4+0xe8], R9 ;  /* 0x0000e809ff0075a7 */ /* 0x000e640008021104 */
[----:B-1----:R-:W-:Y:S09]  /*5200*/  @!P1 BRA `(.L_x_76) ;  /* 0x00000038004c9947 */ /* 0x002ff20003800000 */
.L_x_162:
[----:B------:R-:W2:Y:S01]  /*5210*/  S2UR UR23, SR_CgaCtaId ;  /* 0x00000000001779c3 */ /* 0x000ea20000008800 */
[----:B------:R-:W-:Y:S01]  /*5220*/  VOTEU.ALL UP0, P2 ;  /* 0x0000000000ff7886 */ /* 0x000fe20001000000 */
[----:B-1----:R-:W-:Y:S01]  /*5230*/  @!P2 IADD3 R9, P1, PT, R18, 0x580, RZ ;  /* 0x000005801209a810 */ /* 0x002fe20007f3e0ff */
[----:B------:R-:W-:Y:S01]  /*5240*/  UIADD3 UR6, UPT, UPT, UR24, 0x1, URZ ;  /* 0x0000000118067890 */ /* 0x000fe2000fffe0ff */
[----:B------:R-:W-:Y:S01]  /*5250*/  @P0 SHF.R.U32.HI R16, RZ, 0x10, R5 ;  /* 0x00000010ff100819 */ /* 0x000fe20000011605 */
[----:B------:R-:W-:Y:S01]  /*5260*/  UIADD3 UR9, UPT, UPT, UR4, 0xd0, URZ ;  /* 0x000000d004097890 */ /* 0x000fe2000fffe0ff */
[----:B------:R-:W-:Y:S01]  /*5270*/  @!P2 R2UR UR7, R9 ;  /* 0x000000000907a2ca */ /* 0x000fe200000e0000 */
[----:B------:R-:W-:Y:S01]  /*5280*/  @!UP0 ULEA UR5, UR24, UR22, 0xc ;  /* 0x0000001618058291 */ /* 0x000fe2000f8e60ff */
[----:B------:R-:W-:Y:S01]  /*5290*/  @!P2 IMAD.X R0, RZ, RZ, R19, P1 ;  /* 0x000000ffff00a224 */ /* 0x000fe200008e0613 */
[----:B------:R-:W-:Y:S01]  /*52a0*/  UMOV UR44, 0x0 ;  /* 0x00000000002c7882 */ /* 0x000fe20000000000 */
[----:B------:R-:W-:Y:S01]  /*52b0*/  UMOV UR45, 0x10000000 ;  /* 0x10000000002d7882 */ /* 0x000fe20000000000 */
[----:B------:R-:W-:Y:S02]  /*52c0*/  @!UP0 UIADD3 UR8, UPT, UPT, UR5, 0x200, URZ ;  /* 0x0000020005088890 */ /* 0x000fe4000fffe0ff */
[----:B------:R-:W-:Y:S01]  /*52d0*/  UISETP.NE.AND UP0, UPT, UR6, 0x3, UPT ;  /* 0x000000030600788c */ /* 0x000fe2000bf05270 */
[----:B------:R-:W-:Y:S01]  /*52e0*/  @!P2 R2UR UR5, R0 ;  /* 0x000000000005a2ca */ /* 0x000fe200000e0000 */
[----:B------:R-:W-:Y:S02]  /*52f0*/  @!P2 IMAD.MOV.U32 R0, RZ, RZ, 0x1000 ;  /* 0x00001000ff00a424 */ /* 0x000fe400078e00ff */
[----:B------:R-:W-:Y:S02]  /*5300*/  USEL UR6, UR6, URZ, UP0 ;  /* 0x000000ff06067287 */ /* 0x000fe40008000000 */
[----:B------:R-:W-:Y:S01]  /*5310*/  IMAD.U32 R14, RZ, RZ, UR7 ;  /* 0x00000007ff0e7e24 */ /* 0x000fe2000f8e00ff */
[----:B------:R-:W-:Y:S02]  /*5320*/  USEL UR19, URZ, 0x1, UP0 ;  /* 0x00000001ff137887 */ /* 0x000fe40008000000 */
[----:B------:R-:W-:Y:S02]  /*5330*/  VOTEU.ALL UP0, P2 ;  /* 0x0000000000ff7886 */ /* 0x000fe40001000000 */
[----:B------:R-:W-:Y:S01]  /*5340*/  @!P2 R2UR UR20, R14 ;  /* 0x000000000e14a2ca */ /* 0x000fe200000e0000 */
[----:B--2---:R-:W-:Y:S01]  /*5350*/  UPRMT UR7, UR23, 0x654, UR9 ;  /* 0x0000065417077896 */ /* 0x004fe20008000009 */
[----:B------:R-:W-:Y:S01]  /*5360*/  LOP3.LUT R12, R12, UR19, RZ, 0x3c, !PT ;  /* 0x000000130c0c7c12 */ /* 0x000fe2000f8e3cff */
[----:B------:R-:W-:Y:S01]  /*5370*/  IMAD.U32 R15, RZ, RZ, UR5 ;  /* 0x00000005ff0f7e24 */ /* 0x000fe2000f8e00ff */
[----:B------:R-:W-:Y:S02]  /*5380*/  ULEA UR5, UR6, UR22, 0x3 ;  /* 0x0000001606057291 */ /* 0x000fe4000f8e18ff */
[----:B------:R-:W-:Y:S02]  /*5390*/  SHF.L.U32 R9, R12, 0x1f, RZ ;  /* 0x0000001f0c097819 */ /* 0x000fe400000006ff */
[----:B------:R-:W-:Y:S11]  /*53a0*/  @!P2 R2UR UR21, R15 ;  /* 0x000000000f15a2ca */ /* 0x000ff600000e0000 */
[----:B------:R-:W-:Y:S02]  /*53b0*/  @!UPT UIADD3 URZ, UPT, UPT, URZ, URZ, URZ ;  /* 0x000000fffffff290 */ /* 0x000fe4000fffe0ff */
[----:B------:R1:W-:Y:S01]  /*53c0*/  @!UP0 UTMALDG.4D [UR8], [UR20], desc[UR44] ;  /* 0x00002c08140085b4 */ /* 0x0003e20008019000 */
[----:B------:R1:W-:Y:S01]  /*53d0*/  @!P2 SYNCS.ARRIVE.TRANS64.RED.A0TR RZ, [UR4+0xd0], R0 ;  /* 0x0000d000ffffa9a7 */ /* 0x0003e20008300404 */
[----:B------:R-:W-:Y:S01]  /*53e0*/  SYNCS.ARRIVE.TRANS64.RED.A1T0 RZ, [UR7], RZ ;  /* 0x000000ffffff79a7 */ /* 0x000fe20008100407 */
[----:B------:R-:W2:Y:S02]  /*53f0*/  SYNCS.PHASECHK.TRANS64.TRYWAIT P1, [UR5+0xe8], R9 ;  /* 0x0000e809ff0075a7 */ /* 0x000ea40008021105 */
[----:B-12---:R-:W-:Y:S05]  /*5400*/  @!P1 BRA `(.L_x_77) ;  /* 0x0000003400e49947 */ /* 0x006fea0003800000 */
.L_x_164:
[----:B------:R-:W2:Y:S01]  /*5410*/  S2UR UR19, SR_CgaCtaId ;  /* 0x00000000001379c3 */ /* 0x000ea20000008800 */
[----:B------:R-:W-:Y:S01]  /*5420*/  UIADD3 UR9, UPT, UPT, UR5, 0xd0, URZ ;  /* 0x000000d005097890 */ /* 0x000fe2000fffe0ff */
[----:B-1----:R-:W-:Y:S01]  /*5430*/  @!P2 IADD3 R9, P1, PT, R18, 0x580, RZ ;  /* 0x000005801209a810 */ /* 0x002fe20007f3e0ff */
[----:B------:R-:W-:Y:S01]  /*5440*/  UIADD3 UR23, UPT, UPT, UR14, UR41, URZ ;  /* 0x000000290e177290 */ /* 0x000fe2000fffe0ff */
[----:B------:R-:W-:Y:S01]  /*5450*/  LOP3.LUT R11, R11, 0x1, RZ, 0x3c, !PT ;  /* 0x000000010b0b7812 */ /* 0x000fe200078e3cff */
[----:B------:R-:W-:Y:S01]  /*5460*/  VOTEU.ALL UP0, P2 ;  /* 0x0000000000ff7886 */ /* 0x000fe20001000000 */
[----:B------:R-:W-:Y:S01]  /*5470*/  UMOV UR20, 0x0 ;  /* 0x0000000000147882 */ /* 0x000fe20000000000 */
[----:B------:R-:W-:Y:S01]  /*5480*/  @!P2 IMAD.X R0, RZ, RZ, R19, P1 ;  /* 0x000000ffff00a224 */ /* 0x000fe200008e0613 */
[----:B------:R-:W-:Y:S01]  /*5490*/  UMOV UR21, 0x10000000 ;  /* 0x1000000000157882 */ /* 0x000fe20000000000 */
[----:B------:R-:W-:Y:S02]  /*54a0*/  UIADD3 UR27, UPT, UPT, UR15, UR40, URZ ;  /* 0x000000280f1b7290 */ /* 0x000fe4000fffe0ff */
[----:B------:R-:W-:Y:S02]  /*54b0*/  @!UP0 ULEA UR4, UR6, UR22, 0xc ;  /* 0x0000001606048291 */ /* 0x000fe4000f8e60ff */
[----:B------:R-:W-:Y:S02]  /*54c0*/  UIADD3 UR6, UPT, UPT, UR6, 0x1, URZ ;  /* 0x0000000106067890 */ /* 0x000fe4000fffe0ff */
[----:B------:R-:W-:Y:S02]  /*54d0*/  @!UP0 UIADD3 UR10, UPT, UPT, UR10, 0x20, URZ ;  /* 0x000000200a0a8890 */ /* 0x000fe4000fffe0ff */
[----:B------:R-:W-:Y:S01]  /*54e0*/  @!UP0 UIADD3 UR8, UPT, UPT, UR4, 0x200, URZ ;  /* 0x0000020004088890 */ /* 0x000fe2000fffe0ff */
[----:B------:R-:W-:Y:S01]  /*54f0*/  @!P2 R2UR UR4, R0 ;  /* 0x000000000004a2ca */ /* 0x000fe200000e0000 */
[----:B------:R-:W-:Y:S02]  /*5500*/  UISETP.NE.AND UP0, UPT, UR6, 0x3, UPT ;  /* 0x000000030600788c */ /* 0x000fe4000bf05270 */
[----:B------:R-:W-:Y:S02]  /*5510*/  UPLOP3.LUT UP1, UPT, UPT, UPT, UPT, 0x80, 0x8 ;  /* 0x000000000008789c */ /* 0x000fe40003f2f070 */
[----:B------:R-:W-:Y:S01]  /*5520*/  USEL UR24, UR6, URZ, UP0 ;  /* 0x000000ff06187287 */ /* 0x000fe20008000000 */
[----:B------:R-:W-:Y:S02]  /*5530*/  @!P2 R2UR UR6, R9 ;  /* 0x000000000906a2ca */ /* 0x000fe400000e0000 */
[----:B------:R-:W-:Y:S02]  /*5540*/  PLOP3.LUT P0, PT, PT, PT, UP0, 0x80, 0x8 ;  /* 0x000000000008781c */ /* 0x000fe40003f0f008 */
[----:B------:R-:W-:Y:S02]  /*5550*/  VOTEU.ALL UP0, P2 ;  /* 0x0000000000ff7886 */ /* 0x000fe40001000000 */
[----:B------:R-:W-:Y:S01]  /*5560*/  SEL R0, RZ, 0x1, P0 ;  /* 0x00000001ff007807 */ /* 0x000fe20000000000 */
[----:B------:R-:W-:Y:S01]  /*5570*/  IMAD.U32 R15, RZ, RZ, UR4 ;  /* 0x00000004ff0f7e24 */ /* 0x000fe2000f8e00ff */
[----:B--2---:R-:W-:Y:S01]  /*5580*/  UPRMT UR4, UR19, 0x654, UR9 ;  /* 0x0000065413047896 */ /* 0x004fe20008000009 */
[----:B------:R-:W-:Y:S02]  /*5590*/  LOP3.LUT P0, RZ, R6, 0x1, RZ, 0xc0, !PT ;  /* 0x0000000106ff7812 */ /* 0x000fe4000780c0ff */
[----:B------:R-:W-:Y:S02]  /*55a0*/  LOP3.LUT R12, R12, R0, RZ, 0x3c, !PT ;  /* 0x000000000c0c7212 */ /* 0x000fe400078e3cff */
[----:B------:R-:W-:Y:S01]  /*55b0*/  IMAD.U32 R14, RZ, RZ, UR6 ;  /* 0x00000006ff0e7e24 */ /* 0x000fe2000f8e00ff */
[----:B------:R-:W-:Y:S04]  /*55c0*/  @!P2 R2UR UR7, R15 ;  /* 0x000000000f07a2ca */ /* 0x000fe800000e0000 */
[----:B------:R-:W-:Y:S11]  /*55d0*/  @!P2 R2UR UR6, R14 ;  /* 0x000000000e06a2ca */ /* 0x000ff600000e0000 */
[----:B------:R-:W-:Y:S02]  /*55e0*/  @!UPT UIADD3 URZ, UPT, UPT, URZ, URZ, URZ ;  /* 0x000000fffffff290 */ /* 0x000fe4000fffe0ff */
[----:B------:R1:W-:Y:S01]  /*55f0*/  @!UP0 UTMALDG.4D [UR8], [UR6], desc[UR20] ;  /* 0x00001408060085b4 */ /* 0x0003e20008019000 */
[----:B------:R1:W-:Y:S01]  /*5600*/  @!P2 SYNCS.ARRIVE.TRANS64.RED.A0TR RZ, [UR5+0xd0], R8 ;  /* 0x0000d008ffffa9a7 */ /* 0x0003e20008300405 */
[----:B------:R-:W-:Y:S01]  /*5610*/  SYNCS.ARRIVE.TRANS64.RED.A1T0 RZ, [UR4], RZ ;  /* 0x000000ffffff79a7 */ /* 0x000fe20008100404 */
[----:B------:R-:W-:Y:S05]  /*5620*/  @P0 BRA `(.L_x_78) ;  /* 0xfffffff000500947 */ /* 0x000fea000383ffff */
[----:B------:R-:W-:Y:S01]  /*5630*/  UIADD3 UR22, UPT, UPT, UR22, 0xe8, URZ ;  /* 0x000000e816167890 */ /* 0x000fe2000fffe0ff */
[----:B------:R-:W-:-:S03]  /*5640*/  SHF.L.U32 R2, R12, 0x1f, RZ ;  /* 0x0000001f0c027819 */ /* 0x000fc600000006ff */
[----:B------:R-:W-:-:S09]  /*5650*/  ULEA UR4, UR24, UR22, 0x3 ;  /* 0x0000001618047291 */ /* 0x000fd2000f8e18ff */
[----:B------:R-:W2:Y:S02]  /*5660*/  SYNCS.PHASECHK.TRANS64.TRYWAIT P0, [UR4], R2 ;  /* 0x00000002ff0075a7 */ /* 0x000ea40008001104 */
[----:B--2---:R-:W-:Y:S05]  /*5670*/  @!P0 BRA `(.L_x_79) ;  /* 0x0000003400608947 */ /* 0x004fea0003800000 */
.L_x_166:
[----:B------:R-:W-:-:S04]  /*5680*/  UIADD3 UR4, UPT, UPT, UR24, 0x1, URZ ;  /* 0x0000000118047890 */ /* 0x000fc8000fffe0ff */
[----:B------:R-:W-:-:S04]  /*5690*/  UISETP.NE.AND UP0, UPT, UR4, 0x3, UPT ;  /* 0x000000030400788c */ /* 0x000fc8000bf05270 */
[----:B------:R-:W-:Y:S02]  /*56a0*/  USEL UR4, UR4, URZ, UP0 ;  /* 0x000000ff04047287 */ /* 0x000fe40008000000 */
[----:B------:R-:W-:-:S04]  /*56b0*/  PLOP3.LUT P0, PT, PT, PT, UP0, 0x80, 0x8 ;  /* 0x000000000008781c */ /* 0x000fc80003f0f008 */
[----:B--2---:R-:W-:Y:S01]  /*56c0*/  SEL R2, RZ, 0x1, P0 ;  /* 0x00000001ff027807 */ /* 0x004fe20000000000 */
[----:B------:R-:W-:-:S03]  /*56d0*/  IMAD.U32 R0, RZ, RZ, UR4 ;  /* 0x00000004ff007e24 */ /* 0x000fc6000f8e00ff */
[----:B------:R-:W-:Y:S01]  /*56e0*/  LOP3.LUT R12, R12, R2, RZ, 0x3c, !PT ;  /* 0x000000020c0c7212 */ /* 0x000fe200078e3cff */
[C---:B------:R-:W-:Y:S01]  /*56f0*/  VIADD R4, R0.reuse, 0x1 ;  /* 0x0000000100047836 */ /* 0x040fe20000000000 */
[----:B------:R-:W-:Y:S02]  /*5700*/  LEA R2, R0, UR22, 0x3 ;  /* 0x0000001600027c11 */ /* 0x000fe4000f8e18ff */
[----:B------:R-:W-:Y:S02]  /*5710*/  SHF.L.U32 R3, R12, 0x1f, RZ ;  /* 0x0000001f0c037819 */ /* 0x000fe400000006ff */
[----:B------:R-:W-:Y:S02]  /*5720*/  ISETP.NE.AND P0, PT, R4, 0x3, PT ;  /* 0x000000030400780c */ /* 0x000fe40003f05270 */
[----:B------:R-:W2:Y:S02]  /*5730*/  SYNCS.PHASECHK.TRANS64.TRYWAIT P1, [R2+URZ], R3 ;  /* 0x00000003020075a7 */ /* 0x000ea400080211ff */
[----:B------:R-:W-:-:S02]  /*5740*/  SEL R0, RZ, 0x1, P0 ;  /* 0x00000001ff007807 */ /* 0x000fc40000000000 */
[----:B------:R-:W-:Y:S02]  /*5750*/  SEL R4, R4, RZ, P0 ;  /* 0x000000ff04047207 */ /* 0x000fe40000000000 */
[----:B------:R-:W-:Y:S01]  /*5760*/  LOP3.LUT R0, R12, R0, RZ, 0x3c, !PT ;  /* 0x000000000c007212 */ /* 0x000fe200078e3cff */
[----:B--2---:R-:W-:Y:S06]  /*5770*/  @!P1 BRA `(.L_x_80) ;  /* 0x0000003400389947 */ /* 0x004fec0003800000 */
.L_x_167:
[----:B------:R-:W-:Y:S02]  /*5780*/  LEA R4, R4, UR22, 0x3 ;  /* 0x0000001604047c11 */ /* 0x000fe4000f8e18ff */
[----:B------:R-:W-:-:S07]  /*5790*/  SHF.L.U32 R0, R0, 0x1f, RZ ;  /* 0x0000001f00007819 */ /* 0x000fce00000006ff */
.L_x_81:
[----:B---3--:R3:W4:Y:S02]  /*57a0*/  SYNCS.PHASECHK.TRANS64.TRYWAIT P0, [R4+URZ], R0 ;  /* 0x00000000040075a7 */ /* 0x00872400080011ff */
[----:B----4-:R-:W-:Y:S05]  /*57b0*/  @!P0 NANOSLEEP.SYNCS 0x989680 ;  /* 0x009896800000895d */ /* 0x010fea0003900000 */
[----:B------:R-:W4:Y:S02]  /*57c0*/  @!P0 SYNCS.PHASECHK.TRANS64 P0, [R4+URZ], R0 ;  /* 0x00000000040085a7 */ /* 0x000f2400080010ff */
[----:B-1--4-:R-:W-:Y:S05]  /*57d0*/  @P0 EXIT ;  /* 0x000000000000094d */ /* 0x012fea0003800000 */
[----:B------:R-:W-:Y:S05]  /*57e0*/  BRA `(.L_x_81) ;  /* 0xfffffffc00ec7947 */ /* 0x000fea000383ffff */
.L_x_69:
[----:B------:R-:W-:-:S06]  /*57f0*/  UISETP.GE.AND UP0, UPT, UR15, 0x4, UPT ;  /* 0x000000040f00788c */ /* 0x000fcc000bf06270 */
[----:B------:R-:W-:-:S13]  /*5800*/  PLOP3.LUT P0, PT, PT, PT, UP0, 0x80, 0x8 ;  /* 0x000000000008781c */ /* 0x000fda0003f0f008 */
[----:B-1----:R-:W-:Y:S05]  /*5810*/  @!P0 EXIT ;  /* 0x000000000000894d */ /* 0x002fea0003800000 */
[----:B------:R-:W1:Y:S08]  /*5820*/  S2UR UR4, SR_CgaCtaId ;  /* 0x00000000000479c3 */ /* 0x000e700000008800 */
[----:B------:R-:W-:Y:S01]  /*5830*/  BAR.SYNC.DEFER_BLOCKING 0x6, 0xa0 ;  /* 0x0182800000007b1d */ /* 0x000fe20000010000 */
[C---:B------:R-:W-:Y:S01]  /*5840*/  IMAD.SHL.U32 R6, R54.reuse, 0x20, RZ ;  /* 0x0000002036067824 */ /* 0x040fe200078e00ff */
[----:B------:R-:W-:Y:S01]  /*5850*/  SHF.R.U32.HI R7, RZ, 0x1, R54 ;  /* 0x00000001ff077819 */ /* 0x000fe20000011636 */
[C---:B------:R-:W-:Y:S01]  /*5860*/  IMAD.SHL.U32 R53, R54.reuse, 0x10, RZ ;  /* 0x0000001036357824 */ /* 0x040fe200078e00ff */
[----:B------:R-:W-:Y:S01]  /*5870*/  USHF.R.S32.HI UR53, URZ, 0x1f, UR5 ;  /* 0x0000001fff357899 */ /* 0x000fe20008011405 */
[----:B------:R-:W-:Y:S01]  /*5880*/  IMAD.U32 R23, R54, 0x10000, RZ ;  /* 0x0001000036177824 */ /* 0x000fe200078e00ff */
[----:B------:R-:W-:Y:S01]  /*5890*/  UMOV UR48, 0x400 ;  /* 0x0000040000307882 */ /* 0x000fe20000000000 */
[----:B------:R-:W2:Y:S01]  /*58a0*/  LDCU.64 UR6, c[0x0][0x888] ;  /* 0x00011100ff0677ac */ /* 0x000ea20008000a00 */
[----:B------:R-:W3:Y:S01]  /*58b0*/  LDC.64 R40, c[0x0][0x888] ;  /* 0x00022200ff287b82 */ /* 0x000ee20000000a00 */
[----:B------:R-:W-:Y:S01]  /*58c0*/  LOP3.LUT R0, R6, 0xc0, RZ, 0xc0, !PT ;  /* 0x000000c006007812 */ /* 0x000fe200078ec0ff */
[----:B------:R-:W-:Y:S01]  /*58d0*/  IMAD.MOV.U32 R63, RZ, RZ, 0x10 ;  /* 0x00000010ff3f7424 */ /* 0x000fe200078e00ff */
[----:B------:R-:W-:Y:S01]  /*58e0*/  LOP3.LUT R53, R53, 0x600, RZ, 0xc0, !PT ;  /* 0x0000060035357812 */ /* 0x000fe200078ec0ff */
[----:B------:R-:W-:Y:S01]  /*58f0*/  ULEA.HI UR53, UR53, UR5, URZ, 0x6 ;  /* 0x0000000535357291 */ /* 0x000fe2000f8f30ff */
[----:B------:R-:W-:Y:S01]  /*5900*/  LOP3.LUT R7, R0, 0x8, R7, 0xf8, !PT ;  /* 0x0000000800077812 */ /* 0x000fe200078ef807 */
[C---:B------:R-:W-:Y:S01]  /*5910*/  IMAD.SHL.U32 R0, R54.reuse, 0x4, RZ ;  /* 0x0000000436007824 */ /* 0x040fe200078e00ff */
[----:B------:R-:W-:Y:S01]  /*5920*/  LOP3.LUT R53, R53, 0x20, R6, 0xf8, !PT ;  /* 0x0000002035357812 */ /* 0x000fe200078ef806 */
[----:B------:R-:W4:Y:S01]  /*5930*/  LDC.64 R42, c[0x0][0x890] ;  /* 0x00022400ff2a7b82 */ /* 0x000f220000000a00 */
[----:B------:R-:W-:Y:S01]  /*5940*/  LOP3.LUT P0, RZ, R54, 0x4, RZ, 0xc0, !PT ;  /* 0x0000000436ff7812 */ /* 0x000fe2000780c0ff */
[----:B------:R-:W-:Y:S01]  /*5950*/  IMAD.MOV.U32 R52, RZ, RZ, 0x1 ;  /* 0x00000001ff347424 */ /* 0x000fe200078e00ff */
[----:B------:R-:W-:Y:S01]  /*5960*/  LOP3.LUT R0, R7, 0x18, R0, 0x78, !PT ;  /* 0x0000001807007812 */ /* 0x000fe200078e7800 */
[----:B------:R-:W-:Y:S01]  /*5970*/  IMAD.MOV.U32 R22, RZ, RZ, RZ ;  /* 0x000000ffff167224 */ /* 0x000fe200078e00ff */
[----:B------:R-:W-:-:S02]  /*5980*/  LOP3.LUT R53, R53, 0x100, R6, 0xf8, !PT ;  /* 0x0000010035357812 */ /* 0x000fc400078ef806 */
[----:B------:R-:W-:Y:S01]  /*5990*/  CS2R R50, SRZ ;  /* 0x0000000000327805 */ /* 0x000fe2000001ff00 */
[----:B-1----:R-:W-:Y:S01]  /*59a0*/  ULEA UR48, UR4, UR48, 0x18 ;  /* 0x0000003004307291 */ /* 0x002fe2000f8ec0ff */
[----:B------:R-:W-:Y:S01]  /*59b0*/  LOP3.LUT R54, R54, 0x60, RZ, 0xc0, !PT ;  /* 0x0000006036367812 */ /* 0x000fe200078ec0ff */
[----:B--2---:R-:W-:Y:S01]  /*59c0*/  IMAD.U32 R58, RZ, RZ, UR6 ;  /* 0x00000006ff3a7e24 */ /* 0x004fe2000f8e00ff */
[----:B------:R-:W-:Y:S01]  /*59d0*/  LOP3.LUT R53, R53, R0, RZ, 0xfc, !PT ;  /* 0x0000000035357212 */ /* 0x000fe200078efcff */
[----:B------:R-:W-:Y:S01]  /*59e0*/  IMAD.U32 R57, RZ, RZ, UR7 ;  /* 0x00000007ff397e24 */ /* 0x000fe2000f8e00ff */
[----:B------:R-:W1:Y:S01]  /*59f0*/  LDCU.64 UR6, c[0x0][0x8a8] ;  /* 0x00011500ff0677ac */ /* 0x000e620008000a00 */
[----:B------:R-:W-:Y:S02]  /*5a00*/  LOP3.LUT R23, R23, 0x600000, RZ, 0xc0, !PT ;  /* 0x0060000017177812 */ /* 0x000fe400078ec0ff */
[----:B------:R-:W-:Y:S01]  /*5a10*/  SEL R63, R63, 0xfffffff0, !P0 ;  /* 0xfffffff03f3f7807 */ /* 0x000fe20004000000 */
[----:B------:R-:W2:Y:S01]  /*5a20*/  LDS R2, [UR48+0x160] ;  /* 0x00016030ff027984 */ /* 0x000ea20008000800 */
[----:B------:R-:W-:Y:S01]  /*5a30*/  UIADD3 UR4, UPT, UPT, UR48, 0x200, URZ ;  /* 0x0000020030047890 */ /* 0x000fe2000fffe0ff */
[----:B------:R-:W2:Y:S05]  /*5a40*/  LDCU UR61, c[0x0][0x370] ;  /* 0x00006e00ff3d77ac */ /* 0x000eaa0008000800 */
[----:B------:R-:W-:Y:S01]  /*5a50*/  IMAD.U32 R0, RZ, RZ, UR4 ;  /* 0x00000004ff007e24 */ /* 0x000fe2000f8e00ff */
[----:B------:R-:W-:Y:S01]  /*5a60*/  UMOV UR51, URZ ;  /* 0x000000ff00337c82 */ /* 0x000fe20008000000 */
[----:B------:R-:W2:Y:S01]  /*5a70*/  LDCU UR45, c[0x0][0xb0c] ;  /* 0x00016180ff2d77ac */ /* 0x000ea20008000800 */
[----:B------:R-:W2:Y:S01]  /*5a80*/  LDCU UR38, c[0x0][0xb30] ;  /* 0x00016600ff2677ac */ /* 0x000ea20008000800 */
[----:B-1----:R-:W-:-:S02]  /*5a90*/  IMAD.U32 R60, RZ, RZ, UR6 ;  /* 0x00000006ff3c7e24 */ /* 0x002fc4000f8e00ff */
[----:B------:R-:W-:Y:S01]  /*5aa0*/  IMAD.U32 R59, RZ, RZ, UR7 ;  /* 0x00000007ff3b7e24 */ /* 0x000fe2000f8e00ff */
[----:B------:R-:W1:Y:S01]  /*5ab0*/  LDCU.64 UR46, c[0x0][0xb28] ;  /* 0x00016500ff2e77ac */ /* 0x000e620008000a00 */
[----:B------:R-:W1:Y:S01]  /*5ac0*/  LDCU.64 UR62, c[0x0][0x8b0] ;  /* 0x00011600ff3e77ac */ /* 0x000e620008000a00 */
[----:B------:R-:W1:Y:S01]  /*5ad0*/  LDCU.128 UR56, c[0x0][0xb10] ;  /* 0x00016200ff3877ac */ /* 0x000e620008000c00 */
[----:B------:R-:W1:Y:S01]  /*5ae0*/  LDCU UR60, c[0x0][0x374] ;  /* 0x00006e80ff3c77ac */ /* 0x000e620008000800 */
[----:B------:R-:W-:Y:S01]  /*5af0*/  USHF.R.S32.HI UR53, URZ, 0x6, UR53 ;  /* 0x00000006ff357899 */ /* 0x000fe20008011435 */
[----:B------:R-:W-:Y:S01]  /*5b00*/  UMOV UR54, URZ ;  /* 0x000000ff00367c82 */ /* 0x000fe20008000000 */
[----:B------:R-:W-:Y:S01]  /*5b10*/  UMOV UR55, URZ ;  /* 0x000000ff00377c82 */ /* 0x000fe20008000000 */
[C---:B--2---:R-:W-:Y:S01]  /*5b20*/  VIADD R3, R2.reuse, 0x40 ;  /* 0x0000004002037836 */ /* 0x044fe20000000000 */
[----:B------:R-:W-:-:S04]  /*5b30*/  LOP3.LUT R2, R2, 0xffff, RZ, 0xc0, !PT ;  /* 0x0000ffff02027812 */ /* 0x000fc800078ec0ff */
[----:B------:R-:W-:-:S05]  /*5b40*/  LOP3.LUT R3, R3, 0xffff, RZ, 0xc0, !PT ;  /* 0x0000ffff03037812 */ /* 0x000fca00078ec0ff */
[----:B-1-34-:R2:W-:Y:S02]  /*5b50*/  STL.64 [R1], R2 ;  /* 0x0000000201007387 */ /* 0x01a5e40000100a00 */
.L_x_112:
[----:B--2---:R-:W-:Y:S04]  /*5b60*/  SHF.L.U32 R2, R50, 0x1f, RZ ;  /* 0x0000001f32027819 */ /* 0x004fe800000006ff */
[----:B------:R-:W1:Y:S02]  /*5b70*/  SYNCS.PHASECHK.TRANS64.TRYWAIT P0, [UR48+0x110], R2 ;  /* 0x00011002ff0075a7 */ /* 0x000e640008001130 */
[----:B-1----:R-:W-:Y:S05]  /*5b80*/  @!P0 BRA `(.L_x_82) ;  /* 0x0000003000488947 */ /* 0x002fea0003800000 */
.L_x_169:
[----:B------:R-:W2:Y:S01]  /*5b90*/  LDS.128 R44, [UR48+0x150] ;  /* 0x00015030ff2c7984 */ /* 0x000ea20008000c00 */
[----:B------:R-:W-:Y:S01]  /*5ba0*/  UIADD3 UR4, UPT, UPT, UR48, 0x118, URZ ;  /* 0x0000011830047890 */ /* 0x000fe2000fffe0ff */
[----:B-1----:R-:W-:Y:S01]  /*5bb0*/  IMAD R2, R22, 0x4, R1 ;  /* 0x0000000416027824 */ /* 0x002fe200078e0201 */
[----:B------:R-:W-:Y:S01]  /*5bc0*/  UISETP.GE.AND UP1, UPT, UR39, 0x1, UPT ;  /* 0x000000012700788c */ /* 0x000fe2000bf26270 */
[----:B------:R-:W-:Y:S01]  /*5bd0*/  @!PT LDS RZ, [RZ] ;  /* 0x00000000fffff984 */ /* 0x000fe20000000800 */
[----:B------:R-:W-:Y:S01]  /*5be0*/  @!PT LDS RZ, [RZ] ;  /* 0x00000000fffff984 */ /* 0x000fe20000000800 */
[----:B------:R-:W-:Y:S01]  /*5bf0*/  @!PT LDS RZ, [RZ] ;  /* 0x00000000fffff984 */ /* 0x000fe20000000800 */
[----:B------:R-:W-:Y:S01]  /*5c00*/  @!PT LDS RZ, [RZ] ;  /* 0x00000000fffff984 */ /* 0x000fe20000000800 */
[----:B------:R1:W-:Y:S06]  /*5c10*/  MEMBAR.ALL.CTA ;  /* 0x0000000000007992 */ /* 0x0003ec0000008000 */
[----:B-1----:R-:W1:Y:S01]  /*5c20*/  FENCE.VIEW.ASYNC.S ;  /* 0x00000000000073c6 */ /* 0x002e620000000000 */
[----:B------:R-:W-:Y:S09]  /*5c30*/  UPRMT UR4, URZ, 0x654, UR4 ;  /* 0x00000654ff047896 */ /* 0x000ff20008000004 */
[----:B-1----:R-:W-:Y:S01]  /*5c40*/  SYNCS.ARRIVE.TRANS64.RED.A1T0 RZ, [UR4], RZ ;  /* 0x000000ffffff79a7 */ /* 0x002fe20008100404 */
[----:B------:R-:W5:Y:S01]  /*5c50*/  LDL R2, [R2] ;  /* 0x0000000002027983 */ /* 0x000f620000100800 */
[----:B--2---:R-:W-:Y:S11]  /*5c60*/  LOP3.LUT P0, RZ, R46, 0x1, RZ, 0xc0, !PT ;  /* 0x000000012eff7812 */ /* 0x004ff6000780c0ff */
[----:B------:R-:W-:Y:S02]  /*5c70*/  @!UPT UIADD3 URZ, UPT, UPT, URZ, URZ, URZ ;  /* 0x000000fffffff290 */ /* 0x000fe4000fffe0ff */
[----:B------:R-:W-:Y:S01]  /*5c80*/  VOTEU.ANY UP0, P0 ;  /* 0x0000000000ff7886 */ /* 0x000fe20000000100 */
[----:B------:R-:W-:Y:S11]  /*5c90*/  PLOP3.LUT P0, PT, PT, PT, UP0, 0x80, 0x8 ;  /* 0x000000000008781c */ /* 0x000ff60003f0f008 */
[----:B------:R-:W-:Y:S02]  /*5ca0*/  @!UPT UIADD3 URZ, UPT, UPT, URZ, URZ, URZ ;  /* 0x000000fffffff290 */ /* 0x000fe4000fffe0ff */
[----:B------:R-:W-:Y:S02]  /*5cb0*/  @P0 MOV R3, R44 ;  /* 0x0000002c00030202 */ /* 0x000fe40000000f00 */
[----:B------:R-:W-:Y:S02]  /*5cc0*/  @P0 LOP3.LUT R0, R45, 0xffff, RZ, 0xc0, !PT ;  /* 0x0000ffff2d000812 */ /* 0x000fe400078ec0ff */
[----:B------:R-:W-:Y:S02]  /*5cd0*/  @P0 R2UR UR5, R3 ;  /* 0x00000000030502ca */ /* 0x000fe400000e0000 */
[----:B------:R-:W-:Y:S01]  /*5ce0*/  @P0 R2UR UR4, R0 ;  /* 0x00000000000402ca */ /* 0x000fe200000e0000 */
[----:B------:R-:W-:Y:S05]  /*5cf0*/  IMAD.U32 R0, RZ, RZ, UR53 ;  /* 0x00000035ff007e24 */ /* 0x000fea000f8e00ff */
[----:B------:R-:W-:Y:S05]  /*5d00*/  IABS R3, R0 ;  /* 0x0000000000037213 */ /* 0x000fea0000000000 */
[----:B------:R-:W-:Y:S02]  /*5d10*/  @UP0 UMOV UR37, UR5 ;  /* 0x0000000500250c82 */ /* 0x000fe40008000000 */
[----:B------:R-:W-:Y:S01]  /*5d20*/  @UP0 UMOV UR36, UR4 ;  /* 0x0000000400240c82 */ /* 0x000fe20008000000 */
[----:B------:R-:W-:Y:S05]  /*5d30*/  BRA.U !UP1, `(.L_x_83) ;  /* 0x0000000109cc7547 */ /* 0x000fea000b800000 */
[----:B------:R-:W1:Y:S01]  /*5d40*/  LDCU UR9, c[0x0][0xb20] ;  /* 0x00016400ff0977ac */ /* 0x000e620008000800 */
[----:B------:R-:W-:Y:S02]  /*5d50*/  UIMAD.WIDE.U32 UR4, UR60, UR59, URZ ;  /* 0x0000003b3c0472a5 */ /* 0x000fe4000f8e00ff */
[----:B------:R-:W-:Y:S02]  /*5d60*/  UIMAD.WIDE.U32 UR6, UR61, UR56, URZ ;  /* 0x000000383d0672a5 */ /* 0x000fe4000f8e00ff */
[----:B------:R-:W-:Y:S02]  /*5d70*/  UIMAD.WIDE.U32 UR10, UR36, UR59, URZ ;  /* 0x0000003b240a72a5 */ /* 0x000fe4000f8e00ff */
[----:B------:R-:W-:Y:S02]  /*5d80*/  UISETP.NE.AND UP0, UPT, UR58, 0x1, UPT ;  /* 0x000000013a00788c */ /* 0x000fe4000bf05270 */
[----:B------:R-:W-:Y:S02]  /*5d90*/  UISETP.NE.AND UP1, UPT, UR45, 0x1, UPT ;  /* 0x000000012d00788c */ /* 0x000fe4000bf25270 */
[----:B------:R-:W-:Y:S02]  /*5da0*/  UISETP.NE.AND UP2, UPT, UR39, 0x1, UPT ;  /* 0x000000012700788c */ /* 0x000fe4000bf45270 */
[----:B------:R-:W-:Y:S01]  /*5db0*/  UIMAD.WIDE.U32 UR12, UR37, UR56, URZ ;  /* 0x00000038250c72a5 */ /* 0x000fe2000f8e00ff */
[----:B------:R-:W-:Y:S01]  /*5dc0*/  UMOV UR4, UR5 ;  /* 0x0000000500047c82 */ /* 0x000fe20008000000 */
[----:B------:R-:W-:Y:S01]  /*5dd0*/  UMOV UR6, UR11 ;  /* 0x0000000b00067c82 */ /* 0x000fe20008000000 */
[----:B-1----:R-:W-:Y:S03]  /*5de0*/  USHF.R.U32.HI UR8, URZ, UR9, UR4 ;  /* 0x00000009ff087299 */ /* 0x002fe60008011604 */
[----:B------:R-:W-:Y:S02]  /*5df0*/  UMOV UR4, UR7 ;  /* 0x0000000700047c82 */ /* 0x000fe40008000000 */
[----:B------:R-:W-:Y:S02]  /*5e00*/  USHF.R.U32.HI UR5, URZ, UR57, UR4 ;  /* 0x00000039ff057299 */ /* 0x000fe40008011604 */
[----:B------:R-:W-:Y:S02]  /*5e10*/  USEL UR4, UR60, UR8, !UP0 ;  /* 0x000000083c047287 */ /* 0x000fe4000c000000 */
[----:B------:R-:W-:Y:S02]  /*5e20*/  USHF.R.U32.HI UR8, URZ, UR9, UR6 ;  /* 0x00000009ff087299 */ /* 0x000fe40008011606 */
[----:B------:R-:W-:Y:S02]  /*5e30*/  UIMAD.WIDE.U32 UR6, UR4, UR46, URZ ;  /* 0x0000002e040672a5 */ /* 0x000fe4000f8e00ff */
[----:B------:R-:W-:Y:S02]  /*5e40*/  USEL UR9, UR61, UR5, !UP1 ;  /* 0x000000053d097287 */ /* 0x000fe4000c800000 */
[----:B------:R-:W-:Y:S02]  /*5e50*/  USEL UR8, UR36, UR8, !UP0 ;  /* 0x0000000824087287 */ /* 0x000fe4000c000000 */
[----:B------:R-:W-:Y:S01]  /*5e60*/  UIMAD.WIDE.U32 UR10, UR9, UR46, URZ ;  /* 0x0000002e090a72a5 */ /* 0x000fe2000f8e00ff */
[----:B------:R-:W-:Y:S01]  /*5e70*/  UMOV UR6, UR7 ;  /* 0x0000000700067c82 */ /* 0x000fe20008000000 */
[----:B------:R-:W-:Y:S01]  /*5e80*/  UMOV UR5, UR13 ;  /* 0x0000000d00057c82 */ /* 0x000fe20008000000 */
[----:B------:R-:W-:Y:S02]  /*5e90*/  @UP2 USHF.R.U32.HI UR4, URZ, UR47, UR6 ;  /* 0x0000002fff042299 */ /* 0x000fe40008011606 */
[----:B------:R-:W-:Y:S02]  /*5ea0*/  USHF.R.U32.HI UR5, URZ, UR57, UR5 ;  /* 0x00000039ff057299 */ /* 0x000fe40008011605 */
[----:B------:R-:W-:Y:S02]  /*5eb0*/  UIMAD UR4, UR39, UR4, URZ ;  /* 0x00000004270472a4 */ /* 0x000fe4000f8e02ff */
[----:B------:R-:W-:Y:S02]  /*5ec0*/  USEL UR5, UR37, UR5, !UP1 ;  /* 0x0000000525057287 */ /* 0x000fe4000c800000 */
[----:B------:R-:W-:Y:S01]  /*5ed0*/  UISETP.GE.AND UP0, UPT, UR8, UR4, UPT ;  /* 0x000000040800728c */ /* 0x000fe2000bf06270 */
[----:B------:R-:W-:Y:S01]  /*5ee0*/  UMOV UR6, UR11 ;  /* 0x0000000b00067c82 */ /* 0x000fe20008000000 */
[----:B------:R-:W-:Y:S02]  /*5ef0*/  UIMAD.WIDE.U32 UR10, UR8, UR46, URZ ;  /* 0x0000002e080a72a5 */ /* 0x000fe4000f8e00ff */
[----:B------:R-:W-:Y:S04]  /*5f00*/  @UP2 USHF.R.U32.HI UR9, URZ, UR47, UR6 ;  /* 0x0000002fff092299 */ /* 0x000fe80008011606 */
[----:B------:R-:W-:Y:S01]  /*5f10*/  UIMAD UR6, UR39, UR9, URZ ;  /* 0x00000009270672a4 */ /* 0x000fe2000f8e02ff */
[----:B------:R-:W-:Y:S03]  /*5f20*/  UMOV UR4, UR11 ;  /* 0x0000000b00047c82 */ /* 0x000fe60008000000 */
[----:B------:R-:W-:Y:S02]  /*5f30*/  UISETP.GE.OR UP0, UPT, UR5, UR6, UP0 ;  /* 0x000000060500728c */ /* 0x000fe40008706670 */
[----:B------:R-:W-:Y:S02]  /*5f40*/  USHF.R.U32.HI UR4, URZ, UR47, UR4 ;  /* 0x0000002fff047299 */ /* 0x000fe40008011604 */
[----:B------:R-:W-:Y:S02]  /*5f50*/  UIMAD.WIDE.U32 UR6, UR5, UR46, URZ ;  /* 0x0000002e050672a5 */ /* 0x000fe4000f8e00ff */
[----:B------:R-:W-:Y:S02]  /*5f60*/  USEL UR11, UR8, UR4, !UP2 ;  /* 0x00000004080b7287 */ /* 0x000fe4000d000000 */
[----:B------:R-:W-:Y:S02]  /*5f70*/  UIADD3 UR6, UPT, UPT, -UR5, URZ, URZ ;  /* 0x000000ff05067290 */ /* 0x000fe4000fffe1ff */
[----:B------:R-:W-:Y:S02]  /*5f80*/  UIADD3 UR10, UPT, UPT, -UR11, URZ, URZ ;  /* 0x000000ff0b0a7290 */ /* 0x000fe4000fffe1ff */
[----:B------:R-:W-:Y:S02]  /*5f90*/  UIMAD UR6, UR45, UR6, UR37 ;  /* 0x000000062d0672a4 */ /* 0x000fe4000f8e0225 */
[----:B------:R-:W-:Y:S01]  /*5fa0*/  UIMAD UR10, UR39, UR10, UR8 ;  /* 0x0000000a270a72a4 */ /* 0x000fe2000f8e0208 */
[----:B------:R-:W-:Y:S01]  /*5fb0*/  @!UP0 UMOV UR4, UR7 ;  /* 0x0000000700048c82 */ /* 0x000fe20008000000 */
[----:B------:R-:W-:Y:S02]  /*5fc0*/  UIADD3 UR7, UPT, UPT, -UR8, URZ, URZ ;  /* 0x000000ff08077290 */ /* 0x000fe4000fffe1ff */
[----:B------:R-:W-:Y:S04]  /*5fd0*/  @!UP0 USHF.R.U32.HI UR4, URZ, UR47, UR4 ;  /* 0x0000002fff048299 */ /* 0x000fe80008011604 */
[----:B------:R-:W-:Y:S04]  /*5fe0*/  @!UP0 USEL UR4, UR5, UR4, !UP2 ;  /* 0x0000000405048287 */ /* 0x000fe8000d000000 */
[----:B------:R-:W-:Y:S02]  /*5ff0*/  @!UP0 UIMAD UR9, UR9, UR10, UR4 ;  /* 0x0000000a090982a4 */ /* 0x000fe4000f8e0204 */
[----:B------:R-:W-:Y:S02]  /*6000*/  @!UP0 UIADD3 UR10, UPT, UPT, UR11, -UR4, URZ ;  /* 0x800000040b0a8290 */ /* 0x000fe4000fffe0ff */
[----:B------:R-:W-:Y:S02]  /*6010*/  UIMAD UR4, UR58, UR7, UR36 ;  /* 0x000000073a0472a4 */ /* 0x000fe4000f8e0224 */
[----:B------:R-:W-:Y:S03]  /*6020*/  @!UP0 UIMAD UR8, UR10, UR39, UR5 ;  /* 0x000000270a0882a4 */ /* 0x000fe6000f8e0205 */
[----:B------:R-:W-:Y:S02]  /*6030*/  @!UP0 UMOV UR5, UR9 ;  /* 0x0000000900058c82 */ /* 0x000fe40008000000 */
[----:B------:R-:W-:Y:S02]  /*6040*/  UIMAD UR37, UR5, UR45, UR6 ;  /* 0x0000002d052572a4 */ /* 0x000fe4000f8e0206 */
[----:B------:R-:W-:Y:S11]  /*6050*/  UIMAD UR36, UR8, UR58, UR4 ;  /* 0x0000003a082472a4 */ /* 0x000ff6000f8e0204 */
[----:B------:R-:W-:Y:S01]  /*6060*/  @!UPT UIADD3 URZ, UPT, UPT, URZ, URZ, URZ ;  /* 0x000000fffffff290 */ /* 0x000fe2000fffe0ff */
.L_x_83:
[----:B------:R-:W1:Y:S01]  /*6070*/  LDCU UR16, c[0x0][0x388] ;  /* 0x00007100ff1077ac */ /* 0x000e620008000800 */
[----:B------:R-:W-:Y:S02]  /*6080*/  R2UR UR6, R3 ;  /* 0x00000000030672ca */ /* 0x000fe400000e0000 */
[----:B------:R-:W-:Y:S01]  /*6090*/  IABS R0, R0 ;  /* 0x0000000000007213 */ /* 0x000fe20000000000 */
[----:B------:R-:W-:Y:S01]  /*60a0*/  UIADD3 UR11, UPT, UPT, UR48, 0x200, URZ ;  /* 0x00000200300b7890 */ /* 0x000fe2000fffe0ff */
[----:B------:R-:W-:Y:S01]  /*60b0*/  @P0 SHF.R.U32.HI R62, RZ, 0x10, R45 ;  /* 0x00000010ff3e0819 */ /* 0x000fe2000001162d */
[----:B------:R-:W-:Y:S02]  /*60c0*/  USHF.L.U32 UR42, UR27, 0x6, URZ ;  /* 0x000000061b2a7899 */ /* 0x000fe400080006ff */
[----:B------:R-:W-:Y:S05]  /*60d0*/  IMAD.MOV R0, RZ, RZ, -R0 ;  /* 0x000000ffff007224 */ /* 0x000fea00078e0a00 */
[----:B------:R-:W-:Y:S01]  /*60e0*/  R2UR UR9, R0 ;  /* 0x00000000000972ca */ /* 0x000fe200000e0000 */
[----:B------:R-:W2:Y:S01]  /*60f0*/  I2F.RP R3, UR6 ;  /* 0x0000000600037d06 */ /* 0x000ea20008209400 */
[----:B-1----:R-:W-:Y:S01]  /*6100*/  UISETP.NE.AND UP4, UPT, UR16, URZ, UPT ;  /* 0x000000ff1000728c */ /* 0x002fe2000bf85270 */
[----:B------:R-:W-:Y:S05]  /*6110*/  IMAD.U32 R4, RZ, RZ, UR16 ;  /* 0x00000010ff047e24 */ /* 0x000fea000f8e00ff */
[----:B------:R-:W-:Y:S04]  /*6120*/  IABS R4, R4 ;  /* 0x0000000400047213 */ /* 0x000fe80000000000 */
[----:B------:R-:W1:Y:S10]  /*6130*/  I2F.RP R6, R4 ;  /* 0x0000000400067306 */ /* 0x000e740000209400 */
[----:B--2---:R-:W2:Y:S10]  /*6140*/  MUFU.RCP R3, R3 ;  /* 0x0000000300037308 */ /* 0x004eb40000001000 */
[----:B-1----:R-:W1:Y:S01]  /*6150*/  MUFU.RCP R6, R6 ;  /* 0x0000000600067308 */ /* 0x002e620000001000 */
[----:B--2---:R-:W-:Y:S09]  /*6160*/  VIADD R3, R3, 0xffffffe ;  /* 0x0ffffffe03037836 */ /* 0x004ff20000000000 */
[----:B------:R-:W2:Y:S01]  /*6170*/  F2I.FTZ.U32.TRUNC.NTZ R3, R3 ;  /* 0x0000000300037305 */ /* 0x000ea2000021f000 */
[----:B-1----:R-:W-:Y:S09]  /*6180*/  IADD3 R6, PT, PT, R6, 0xffffffe, RZ ;  /* 0x0ffffffe06067810 */ /* 0x002ff20007ffe0ff */
[----:B------:R1:W3:Y:S01]  /*6190*/  F2I.FTZ.U32.TRUNC.NTZ R7, R6 ;  /* 0x0000000600077305 */ /* 0x0002e2000021f000 */
[----:B--2---:R-:W-:Y:S01]  /*61a0*/  R2UR UR5, R3 ;  /* 0x00000000030572ca */ /* 0x004fe200000e0000 */
[----:B------:R-:W-:Y:S05]  /*61b0*/  IMAD.U32 R3, RZ, RZ, UR23 ;  /* 0x00000017ff037e24 */ /* 0x000fea000f8e00ff */
[----:B------:R-:W-:Y:S01]  /*61c0*/  IABS R3, R3 ;  /* 0x0000000300037213 */ /* 0x000fe20000000000 */
[----:B-1----:R-:W-:Y:S03]  /*61d0*/  HFMA2 R6, -RZ, RZ, 0, 0 ;  /* 0x00000000ff067431 */ /* 0x002fe600000001ff */
[----:B------:R-:W-:Y:S01]  /*61e0*/  R2UR UR8, R3 ;  /* 0x00000000030872ca */ /* 0x000fe200000e0000 */
[--C-:B---3--:R-:W-:Y:S02]  /*61f0*/  IMAD.MOV R3, RZ, RZ, -R7.reuse ;  /* 0x000000ffff037224 */ /* 0x108fe400078e0a07 */
[----:B------:R-:W-:Y:S02]  /*6200*/  UIADD3 UR4, UPT, UPT, URZ, -UR5, URZ ;  /* 0x80000005ff047290 */ /* 0x000fe4000fffe0ff */
[----:B------:R-:W-:Y:S02]  /*6210*/  IMAD R3, R3, R4, RZ ;  /* 0x0000000403037224 */ /* 0x000fe400078e02ff */
[----:B------:R-:W-:Y:S02]  /*6220*/  UIMAD UR7, UR4, UR6, URZ ;  /* 0x00000006040772a4 */ /* 0x000fe4000f8e02ff */
[----:B------:R-:W-:Y:S01]  /*6230*/  IMAD.HI.U32 R7, R7, R3, R6 ;  /* 0x0000000307077227 */ /* 0x000fe200078e0006 */
[----:B------:R-:W-:Y:S02]  /*6240*/  UMOV UR4, URZ ;  /* 0x000000ff00047c82 */ /* 0x000fe40008000000 */
[----:B------:R-:W-:Y:S07]  /*6250*/  UIMAD.WIDE.U32 UR4, UR5, UR7, UR4 ;  /* 0x00000007050472a5 */ /* 0x000fee000f8e0004 */
[----:B------:R-:W-:Y:S02]  /*6260*/  UMOV UR4, UR5 ;  /* 0x0000000500047c82 */ /* 0x000fe40008000000 */
[----:B------:R-:W-:Y:S07]  /*6270*/  UIMAD.WIDE.U32 UR4, UR4, UR8, URZ ;  /* 0x00000008040472a5 */ /* 0x000fee000f8e00ff */
[----:B------:R-:W-:Y:S02]  /*6280*/  UMOV UR43, UR5 ;  /* 0x00000005002b7c82 */ /* 0x000fe40008000000 */
[----:B------:R-:W-:Y:S04]  /*6290*/  UIMAD UR4, UR43, UR9, UR8 ;  /* 0x000000092b0472a4 */ /* 0x000fe8000f8e0208 */
[----:B------:R-:W-:Y:S11]  /*62a0*/  UISETP.GT.U32.AND UP0, UPT, UR6, UR4, UPT ;  /* 0x000000040600728c */ /* 0x000ff6000bf04070 */
[----:B------:R-:W-:Y:S02]  /*62b0*/  @!UP0 UIADD3 UR4, UPT, UPT, UR4, -UR6, URZ ;  /* 0x8000000604048290 */ /* 0x000fe4000fffe0ff */
[----:B------:R-:W-:Y:S02]  /*62c0*/  @!UP0 UIADD3 UR43, UPT, UPT, UR43, 0x1, URZ ;  /* 0x000000012b2b8890 */ /* 0x000fe4000fffe0ff */
[----:B------:R-:W-:Y:S02]  /*62d0*/  UISETP.GE.U32.AND UP2, UPT, UR4, UR6, UPT ;  /* 0x000000060400728c */ /* 0x000fe4000bf46070 */
[----:B------:R-:W-:Y:S02]  /*62e0*/  ULOP3.LUT UR4, UR23, UR53, URZ, 0x3c, !UPT ;  /* 0x0000003517047292 */ /* 0x000fe4000f8e3cff */
[----:B------:R-:W-:Y:S02]  /*62f0*/  UISETP.NE.AND UP0, UPT, UR53, URZ, UPT ;  /* 0x000000ff3500728c */ /* 0x000fe4000bf05270 */
[----:B------:R-:W-:Y:S05]  /*6300*/  UISETP.GE.AND UP1, UPT, UR4, URZ, UPT ;  /* 0x000000ff0400728c */ /* 0x000fea000bf26270 */
[----:B------:R-:W-:Y:S06]  /*6310*/  @UP2 UIADD3 UR43, UPT, UPT, UR43, 0x1, URZ ;  /* 0x000000012b2b2890 */ /* 0x000fec000fffe0ff */
[----:B------:R-:W-:Y:S02]  /*6320*/  @!UP1 UIADD3 UR43, UPT, UPT, -UR43, URZ, URZ ;  /* 0x000000ff2b2b9290 */ /* 0x000fe4000fffe1ff */
[----:B------:R-:W-:Y:S02]  /*6330*/  @!UP0 ULOP3.LUT UR43, URZ, UR53, URZ, 0x33, !UPT ;  /* 0x00000035ff2b8292 */ /* 0x000fe4000f8e33ff */
[----:B------:R-:W-:Y:S02]  /*6340*/  UISETP.NE.AND UP0, UPT, UR38, 0x1, UPT ;  /* 0x000000012600788c */ /* 0x000fe4000bf05270 */
[----:B------:R-:W-:Y:S02]  /*6350*/  ULOP3.LUT UR4, UR43, UR16, URZ, 0x3c, !UPT ;  /* 0x000000102b047292 */ /* 0x000fe4000f8e3cff */
[----:B------:R-:W-:Y:S02]  /*6360*/  IMAD.U32 R0, RZ, RZ, UR43 ;  /* 0x0000002bff007e24 */ /* 0x000fe4000f8e00ff */
[----:B------:R-:W-:Y:S03]  /*6370*/  UISETP.GE.AND UP3, UPT, UR4, URZ, UPT ;  /* 0x000000ff0400728c */ /* 0x000fe6000bf66270 */
[----:B------:R-:W-:Y:S02]  /*6380*/  IABS R0, R0 ;  /* 0x0000000000007213 */ /* 0x000fe40000000000 */
[----:B------:R-:W1:Y:S03]  /*6390*/  @!UP0 LDCU.128 UR12, c[0x0][0xb10] ;  /* 0x00016200ff0c87ac */ /* 0x000e660008000c00 */
[----:B------:R-:W-:Y:S04]  /*63a0*/  IMAD.HI.U32 R7, R7, R0, RZ ;  /* 0x0000000007077227 */ /* 0x000fe800078e00ff */
[----:B------:R-:W-:Y:S01]  /*63b0*/  IMAD.MOV R3, RZ, RZ, -R7 ;  /* 0x000000ffff037224 */ /* 0x000fe200078e0a07 */
[----:B------:R-:W2:Y:S03]  /*63c0*/  @!UP0 LDCU UR5, c[0x0][0xb0c] ;  /* 0x00016180ff0587ac */ /* 0x000ea60008000800 */
[C---:B------:R-:W-:Y:S01]  /*63d0*/  IMAD R0, R4.reuse, R3, R0 ;  /* 0x0000000304007224 */ /* 0x040fe200078e0200 */
[----:B------:R-:W3:Y:S04]  /*63e0*/  @!UP0 LDCU UR10, c[0x0][0xb20] ;  /* 0x00016400ff0a87ac */ /* 0x000ee80008000800 */
[----:B------:R-:W-:Y:S01]  /*63f0*/  ISETP.GT.U32.AND P1, PT, R4, R0, PT ;  /* 0x000000000400720c */ /* 0x000fe20003f24070 */
[----:B-1----:R-:W-:Y:S02]  /*6400*/  UIMAD.WIDE.U32 UR6, UR37, UR12, URZ ;  /* 0x0000000c250672a5 */ /* 0x002fe4000f8e00ff */
[----:B------:R-:W-:Y:S02]  /*6410*/  UIMAD.WIDE.U32 UR8, UR36, UR15, URZ ;  /* 0x0000000f240872a5 */ /* 0x000fe4000f8e00ff */
[----:B------:R-:W-:Y:S03]  /*6420*/  @!UP0 UISETP.NE.AND UP1, UPT, UR14, 0x1, UPT ;  /* 0x000000010e00888c */ /* 0x000fe6000bf25270 */
[----:B------:R-:W-:Y:S01]  /*6430*/  @!UP0 UMOV UR6, UR7 ;  /* 0x0000000700068c82 */ /* 0x000fe20008000000 */
[----:B--2---:R-:W-:Y:S02]  /*6440*/  @!UP0 UISETP.NE.AND UP2, UPT, UR5, 0x1, UPT ;  /* 0x000000010500888c */ /* 0x004fe4000bf45270 */
[----:B------:R-:W-:Y:S02]  /*6450*/  @!UP0 USHF.R.U32.HI UR6, URZ, UR13, UR6 ;  /* 0x0000000dff068299 */ /* 0x000fe40008011606 */
[----:B------:R-:W-:Y:S01]  /*6460*/  @!P1 IMAD.IADD R0, R0, 0x1, -R4 ;  /* 0x0000000100009824 */ /* 0x000fe200078e0a04 */
[----:B------:R-:W-:Y:S01]  /*6470*/  @!P1 IADD3 R7, PT, PT, R7, 0x1, RZ ;  /* 0x0000000107079810 */ /* 0x000fe20007ffe0ff */
[----:B------:R-:W-:Y:S01]  /*6480*/  @!UP0 UMOV UR4, UR9 ;  /* 0x0000000900048c82 */ /* 0x000fe20008000000 */
[----:B------:R-:W-:Y:S02]  /*6490*/  @!UP0 USEL UR7, UR37, UR6, !UP2 ;  /* 0x0000000625078287 */ /* 0x000fe4000d000000 */
[----:B---3--:R-:W-:Y:S01]  /*64a0*/  @!UP0 USHF.R.U32.HI UR4, URZ, UR10, UR4 ;  /* 0x0000000aff048299 */ /* 0x008fe20008011604 */
[----:B------:R-:W-:Y:S03]  /*64b0*/  ISETP.GE.U32.AND P2, PT, R0, R4, PT ;  /* 0x000000040000720c */ /* 0x000fe60003f46070 */
[----:B------:R-:W-:Y:S04]  /*64c0*/  @!UP0 USEL UR6, UR36, UR4, !UP1 ;  /* 0x0000000424068287 */ /* 0x000fe8000c800000 */
[----:B------:R-:W-:Y:S02]  /*64d0*/  @!UP0 UIADD3 UR4, UPT, UPT, -UR7, UR6, URZ ;  /* 0x0000000607048290 */ /* 0x000fe4000fffe1ff */
[----:B------:R-:W-:Y:S02]  /*64e0*/  @!UP0 UIADD3 UR6, UPT, UPT, UR7, -UR6, URZ ;  /* 0x8000000607068290 */ /* 0x000fe4000fffe0ff */
[----:B------:R-:W-:Y:S02]  /*64f0*/  @!UP0 UIMAD UR37, UR4, UR5, UR37 ;  /* 0x00000005042582a4 */ /* 0x000fe4000f8e0225 */
[----:B------:R-:W-:Y:S01]  /*6500*/  @!UP0 UIMAD UR36, UR6, UR14, UR36 ;  /* 0x0000000e062482a4 */ /* 0x000fe2000f8e0224 */
[----:B------:R-:W-:Y:S01]  /*6510*/  @P2 VIADD R7, R7, 0x1 ;  /* 0x0000000107072836 */ /* 0x000fe20000000000 */
[----:B------:R-:W-:Y:S02]  /*6520*/  ULOP3.LUT UP0, URZ, UR11, 0x1b0, URZ, 0xc0, !UPT ;  /* 0x000001b00bff7892 */ /* 0x000fe4000f80c0ff */
[----:B------:R-:W-:Y:S02]  /*6530*/  UIADD3 UR4, UPT, UPT, -UR43, URZ, URZ ;  /* 0x000000ff2b047290 */ /* 0x000fe4000fffe1ff */
[----:B------:R-:W-:Y:S02]  /*6540*/  R2UR UR44, R7 ;  /* 0x00000000072c72ca */ /* 0x000fe400000e0000 */
[----:B------:R-:W-:Y:S04]  /*6550*/  UIMAD UR5, UR53, UR4, UR23 ;  /* 0x00000004350572a4 */ /* 0x000fe8000f8e0217 */
[----:B------:R-:W-:Y:S07]  /*6560*/  USHF.L.U32 UR52, UR5, 0x6, URZ ;  /* 0x0000000605347899 */ /* 0x000fee00080006ff */
[----:B------:R-:W-:Y:S02]  /*6570*/  @!UP3 UIADD3 UR44, UPT, UPT, -UR44, URZ, URZ ;  /* 0x000000ff2c2cb290 */ /* 0x000fe4000fffe1ff */
[----:B------:R-:W-:Y:S04]  /*6580*/  @!UP4 ULOP3.LUT UR44, URZ, UR16, URZ, 0x33, !UPT ;  /* 0x00000010ff2cc292 */ /* 0x000fe8000f8e33ff */
[----:B------:R-:W-:Y:S04]  /*6590*/  UIADD3 UR4, UPT, UPT, -UR44, URZ, URZ ;  /* 0x000000ff2c047290 */ /* 0x000fe8000fffe1ff */
[----:B------:R-:W-:Y:S01]  /*65a0*/  UIMAD UR43, UR16, UR4, UR43 ;  /* 0x00000004102b72a4 */ /* 0x000fe2000f8e022b */
[----:B------:R-:W-:Y:S11]  /*65b0*/  BRA.U !UP0, `(.L_x_84) ;  /* 0x00000001087c7547 */ /* 0x000ff6000b800000 */
[----:B------:R-:W1:Y:S01]  /*65c0*/  LDCU.64 UR8, c[0x4][0x80] ;  /* 0x01001000ff0877ac */ /* 0x000e620008000a00 */
[----:B------:R-:W-:Y:S01]  /*65d0*/  MOV R17, 0x0 ;  /* 0x0000000000117802 */ /* 0x000fe20000000f00 */
[----:B------:R-:W-:Y:S01]  /*65e0*/  IMAD.MOV.U32 R8, RZ, RZ, 0x70 ;  /* 0x00000070ff087424 */ /* 0x000fe200078e00ff */
[----:B------:R-:W-:Y:S01]  /*65f0*/  MOV R12, 0x1 ;  /* 0x00000001000c7802 */ /* 0x000fe20000000f00 */
[----:B------:R-:W-:Y:S01]  /*6600*/  IMAD.MOV.U32 R13, RZ, RZ, RZ ;  /* 0x000000ffff0d7224 */ /* 0x000fe200078e00ff */
[----:B------:R2:W3:Y:S01]  /*6610*/  LDC.64 R14, c[0x4][R17] ;  /* 0x01000000110e7b82 */ /* 0x0004e20000000a00 */
[----:B------:R-:W4:Y:S01]  /*6620*/  LDCU.64 UR6, c[0x4][0x88] ;  /* 0x01001100ff0677ac */ /* 0x000f220008000a00 */
[----:B------:R-:W4:Y:S01]  /*6630*/  LDCU.64 UR4, c[0x4][0x8] ;  /* 0x01000100ff0477ac */ /* 0x000f220008000a00 */
[----:B-1----:R-:W-:Y:S01]  /*6640*/  MOV R5, UR9 ;  /* 0x0000000900057c02 */ /* 0x002fe20008000f00 */
[----:B------:R-:W-:Y:S01]  /*6650*/  IMAD.U32 R4, RZ, RZ, UR8 ;  /* 0x00000008ff047e24 */ /* 0x000fe2000f8e00ff */
[----:B----4-:R-:W-:Y:S01]  /*6660*/  MOV R7, UR7 ;  /* 0x0000000700077c02 */ /* 0x010fe20008000f00 */
[----:B------:R-:W-:Y:S01]  /*6670*/  IMAD.U32 R6, RZ, RZ, UR6 ;  /* 0x00000006ff067e24 */ /* 0x000fe2000f8e00ff */
[----:B------:R-:W-:Y:S01]  /*6680*/  MOV R11, UR5 ;  /* 0x00000005000b7c02 */ /* 0x000fe20008000f00 */
[----:B------:R-:W-:Y:S02]  /*6690*/  IMAD.U32 R10, RZ, RZ, UR4 ;  /* 0x00000004ff0a7e24 */ /* 0x000fe4000f8e00ff */
[----:B------:R-:W-:Y:S07]  /*66a0*/  LEPC R20, `(.L_x_85) ;  /* 0x000000001014794e */ /* 0x000fee0000000000 */
[----:B--23-5:R-:W-:Y:S05]  /*66b0*/  CALL.ABS.NOINC R14 ;  /* 0x000000000e007343 */ /* 0x02cfea0003c00000 */
.L_x_85:
[----:B------:R-:W1:Y:S01]  /*66c0*/  LDCU.64 UR8, c[0x4][0x80] ;  /* 0x01001000ff0877ac */ /* 0x000e620008000a00 */
[----:B------:R2:W3:Y:S01]  /*66d0*/  LDC.64 R14, c[0x4][R17] ;  /* 0x01000000110e7b82 */ /* 0x0004e20000000a00 */
[----:B------:R-:W-:Y:S02]  /*66e0*/  HFMA2 R12, -RZ, RZ, 0, 5.9604644775390625e-08 ;  /* 0x00000001ff0c7431 */ /* 0x000fe400000001ff */
[----:B------:R-:W-:Y:S02]  /*66f0*/  IMAD.MOV.U32 R8, RZ, RZ, 0x70 ;  /* 0x00000070ff087424 */ /* 0x000fe400078e00ff */
[----:B------:R-:W-:Y:S01]  /*6700*/  IMAD.MOV.U32 R13, RZ, RZ, RZ ;  /* 0x000000ffff0d7224 */ /* 0x000fe200078e00ff */
[----:B------:R-:W4:Y:S01]  /*6710*/  LDCU.64 UR6, c[0x4][0x88] ;  /* 0x01001100ff0677ac */ /* 0x000f220008000a00 */
[----:B------:R-:W5:Y:S01]  /*6720*/  LDCU.64 UR4, c[0x4][0x8] ;  /* 0x01000100ff0477ac */ /* 0x000f620008000a00 */
[----:B-1----:R-:W-:Y:S02]  /*6730*/  MOV R4, UR8 ;  /* 0x0000000800047c02 */ /* 0x002fe40008000f00 */
[----:B------:R-:W-:Y:S02]  /*6740*/  MOV R5, UR9 ;  /* 0x0000000900057c02 */ /* 0x000fe40008000f00 */
[----:B----4-:R-:W-:Y:S01]  /*6750*/  MOV R7, UR7 ;  /* 0x0000000700077c02 */ /* 0x010fe20008000f00 */
[----:B------:R-:W-:Y:S01]  /*6760*/  IMAD.U32 R6, RZ, RZ, UR6 ;  /* 0x00000006ff067e24 */ /* 0x000fe2000f8e00ff */
[----:B-----5:R-:W-:Y:S01]  /*6770*/  MOV R11, UR5 ;  /* 0x00000005000b7c02 */ /* 0x020fe20008000f00 */
[----:B--2---:R-:W-:Y:S02]  /*6780*/  IMAD.U32 R10, RZ, RZ, UR4 ;  /* 0x00000004ff0a7e24 */ /* 0x004fe4000f8e00ff */
[----:B------:R-:W-:Y:S07]  /*6790*/  LEPC R20, `(.L_x_84) ;  /* 0x000000001014794e */ /* 0x000fee0000000000 */
[----:B---3--:R-:W-:Y:S05]  /*67a0*/  CALL.ABS.NOINC R14 ;  /* 0x000000000e007343 */ /* 0x008fea0003c00000 */
.L_x_84:
[----:B------:R-:W-:Y:S01]  /*67b0*/  R2UR UR5, R58 ;  /* 0x000000003a0572ca */ /* 0x000fe200000e0000 */
[----:B------:R-:W-:Y:S01]  /*67c0*/  UISETP.NE.U32.AND UP0, UPT, UR62, URZ, UPT ;  /* 0x000000ff3e00728c */ /* 0x000fe2000bf05070 */
[----:B------:R-:W-:Y:S02]  /*67d0*/  ISETP.NE.U32.AND P1, PT, R42, RZ, PT ;  /* 0x000000ff2a00720c */ /* 0x000fe40003f25070 */
[----:B------:R-:W-:Y:S01]  /*67e0*/  R2UR UR4, R57 ;  /* 0x00000000390472ca */ /* 0x000fe200000e0000 */
[----:B------:R-:W-:Y:S01]  /*67f0*/  UISETP.NE.AND.EX UP0, UPT, UR63, URZ, UPT, UP0 ;  /* 0x000000ff3f00728c */ /* 0x000fe2000bf05300 */
[----:B------:R-:W-:Y:S02]  /*6800*/  ISETP.NE.AND.EX P1, PT, R43, RZ, PT, P1 ;  /* 0x000000ff2b00720c */ /* 0x000fe40003f25310 */
[----:B------:R-:W-:Y:S02]  /*6810*/  ISETP.NE.AND P6, PT, R61, RZ, PT ;  /* 0x000000ff3d00720c */ /* 0x000fe40003fc5270 */
[----:B------:R-:W-:Y:S03]  /*6820*/  PLOP3.LUT P2, PT, PT, PT, PT, 0x8, 0x80 ;  /* 0x000000000080781c */ /* 0x000fe60003f4e170 */
[----:B------:R-:W-:Y:S04]  /*6830*/  ISETP.NE.U32.AND P3, PT, RZ, UR5, PT ;  /* 0x00000005ff007c0c */ /* 0x000fe8000bf65070 */
[----:B------:R-:W-:Y:S04]  /*6840*/  ISETP.NE.AND.EX P3, PT, RZ, UR4, PT, P3 ;  /* 0x00000004ff007c0c */ /* 0x000fe8000bf65330 */
[----:B------:R-:W-:Y:S01]  /*6850*/  @P6 PLOP3.LUT P2, PT, P1, PT, PT, 0x80, 0x8 ;  /* 0x000000000008681c */ /* 0x000fe20000f4f070 */
[----:B------:R-:W-:Y:S01]  /*6860*/  @!UPT UIADD3 URZ, UPT, UPT, URZ, URZ, URZ ;  /* 0x000000fffffff290 */ /* 0x000fe2000fffe0ff */
[----:B------:R-:W-:Y:S11]  /*6870*/  @!P1 BRA `(.L_x_86) ;  /* 0x0000000000309947 */ /* 0x000ff60003800000 */
[----:B------:R-:W-:Y:S01]  /*6880*/  ISETP.NE.U32.AND P0, PT, R40, RZ, PT ;  /* 0x000000ff2800720c */ /* 0x000fe20003f05070 */
[----:B------:R-:W1:Y:S01]  /*6890*/  LDCU.64 UR4, c[0x0][0x358] ;  /* 0x00006b00ff0477ac */ /* 0x000e620008000a00 */
[----:B------:R-:W-:Y:S02]  /*68a0*/  IMAD.MOV.U32 R55, RZ, RZ, 0x1 ;  /* 0x00000001ff377424 */ /* 0x000fe400078e00ff */
[----:B------:R-:W-:Y:S11]  /*68b0*/  ISETP.NE.AND.EX P0, PT, R41, RZ, PT, P0 ;  /* 0x000000ff2900720c */ /* 0x000ff60003f05300 */
[----:B------:R-:W-:Y:S02]  /*68c0*/  @!UPT UIADD3 URZ, UPT, UPT, URZ, URZ, URZ ;  /* 0x000000fffffff290 */ /* 0x000fe4000fffe0ff */
[----:B------:R-:W2:Y:S01]  /*68d0*/  @P0 LDC.64 R4, c[0x0][0x888] ;  /* 0x00022200ff040b82 */ /* 0x000ea20000000a00 */
[----:B------:R-:W-:Y:S04]  /*68e0*/  @P0 IMAD R0, R16, R42, RZ ;  /* 0x0000002a10000224 */ /* 0x000fe800078e02ff */
[----:B--2---:R-:W-:Y:S04]  /*68f0*/  @P0 IMAD.WIDE R4, R0, 0x4, R4 ;  /* 0x0000000400040825 */ /* 0x004fe800078e0204 */
[----:B------:R-:W-:Y:S01]  /*6900*/  HFMA2 R0, -RZ, RZ, 0, 5.9604644775390625e-08 ;  /* 0x00000001ff007431 */ /* 0x000fe200000001ff */
[----:B-1---5:R1:W5:Y:S04]  /*6910*/  @P0 LDG.E R26, desc[UR4][R4.64] ;  /* 0x00000004041a0981 */ /* 0x022368000c1e1900 */
[----:B------:R-:W-:Y:S01]  /*6920*/  @!P0 PRMT R55, R0, 0x7610, R55 ;  /* 0x0000761000378816 */ /* 0x000fe20000000037 */
[----:B-1----:R-:W2:Y:S06]  /*6930*/  @!P0 LDC R26, c[0x0][0x880] ;  /* 0x00022000ff1a8b82 */ /* 0x002eac0000000800 */
.L_x_86:
[----:B------:R-:W-:Y:S05]  /*6940*/  BRA.U !UP0, `(.L_x_87) ;  /* 0x00000001082c7547 */ /* 0x000fea000b800000 */
[----:B------:R-:W-:Y:S02]  /*6950*/  R2UR UR5, R60 ;  /* 0x000000003c0572ca */ /* 0x000fe400000e0000 */
[----:B------:R-:W-:Y:S11]  /*6960*/  R2UR UR4, R59 ;  /* 0x000000003b0472ca */ /* 0x000ff600000e0000 */
[----:B------:R-:W-:Y:S04]  /*6970*/  ISETP.NE.U32.AND P0, PT, RZ, UR5, PT ;  /* 0x00000005ff007c0c */ /* 0x000fe8000bf05070 */
[----:B------:R-:W-:Y:S01]  /*6980*/  ISETP.NE.AND.EX P0, PT, RZ, UR4, PT, P0 ;  /* 0x00000004ff007c0c */ /* 0x000fe2000bf05300 */
[----:B------:R-:W1:Y:S11]  /*6990*/  LDCU.64 UR4, c[0x0][0x358] ;  /* 0x00006b00ff0477ac */ /* 0x000e760008000a00 */
[----:B------:R-:W-:Y:S01]  /*69a0*/  @!UPT UIADD3 URZ, UPT, UPT, URZ, URZ, URZ ;  /* 0x000000fffffff290 */ /* 0x000fe2000fffe0ff */
[----:B------:R-:W3:Y:S01]  /*69b0*/  @P0 LDC.64 R4, c[0x0][0x8a8] ;  /* 0x00022a00ff040b82 */ /* 0x000ee20000000a00 */
[----:B------:R-:W-:Y:S04]  /*69c0*/  @P0 IMAD R0, R16, UR62, RZ ;  /* 0x0000003e10000c24 */ /* 0x000fe8000f8e02ff */
[----:B---3--:R-:W-:Y:S05]  /*69d0*/  @P0 IMAD.WIDE R4, R0, 0x4, R4 ;  /* 0x0000000400040825 */ /* 0x008fea00078e0204 */
[----:B-1---5:R1:W5:Y:S02]  /*69e0*/  @P0 LDG.E R24, desc[UR4][R4.64] ;  /* 0x0000000404180981 */ /* 0x022364000c1e1900 */
[----:B-1----:R-:W3:Y:S02]  /*69f0*/  @!P0 LDC R24, c[0x0][0x8a0] ;  /* 0x00022800ff188b82 */ /* 0x002ee40000000800 */
.L_x_87:
[----:B--2--5:R-:W-:Y:S01]  /*6a00*/  FSETP.NEU.AND P0, PT, R26, RZ, PT ;  /* 0x000000ff1a00720b */ /* 0x024fe20003f0d000 */
[----:B------:R-:W-:Y:S01]  /*6a10*/  IMAD.U32 R0, RZ, RZ, UR51 ;  /* 0x00000033ff007e24 */ /* 0x000fe2000f8e00ff */
[----:B------:R-:W-:Y:S01]  /*6a20*/  SEL R4, RZ, 0xffffffff, P3 ;  /* 0xffffffffff047807 */ /* 0x000fe20001800000 */
[----:B------:R-:W-:Y:S01]  /*6a30*/  BSSY B1, `(.L_x_88) ;  /* 0x0000034000017945 */ /* 0x000fe20003800000 */
[----:B------:R-:W-:Y:S01]  /*6a40*/  @P6 LOP3.LUT P3, RZ, R55, 0xff, RZ, 0xc0, !PT ;  /* 0x000000ff37ff6812 */ /* 0x000fe2000786c0ff */
[----:B------:R-:W-:Y:S01]  /*6a50*/  IMAD.MOV.U32 R69, RZ, RZ, 0x1 ;  /* 0x00000001ff457424 */ /* 0x000fe200078e00ff */
[----:B------:R-:W-:Y:S01]  /*6a60*/  @P6 SEL R65, RZ, 0xffffffff, P0 ;  /* 0xffffffffff416807 */ /* 0x000fe20000000000 */
[----:B------:R-:W-:Y:S01]  /*6a70*/  IMAD.IADD R25, R23, 0x1, R2 ;  /* 0x0000000117197824 */ /* 0x000fe200078e0202 */
[----:B------:R-:W-:Y:S01]  /*6a80*/  LOP3.LUT R67, R52, 0x1, RZ, 0x3c, !PT ;  /* 0x0000000134437812 */ /* 0x000fe200078e3cff */
[----:B------:R-:W-:Y:S01]  /*6a90*/  IMAD.U32 R68, RZ, RZ, UR51 ;  /* 0x00000033ff447e24 */ /* 0x000fe2000f8e00ff */
[----:B------:R-:W-:Y:S02]  /*6aa0*/  @P2 SEL R65, R4, R65, !P3 ;  /* 0x0000004104412207 */ /* 0x000fe40005800000 */
[----:B------:R-:W-:Y:S02]  /*6ab0*/  CS2R R38, SRZ ;  /* 0x0000000000267805 */ /* 0x000fe4000001ff00 */
[----:B------:R-:W-:Y:S02]  /*6ac0*/  LEA R0, R0, UR48, 0x3 ;  /* 0x0000003000007c11 */ /* 0x000fe4000f8e18ff */
[----:B------:R-:W-:Y:S02]  /*6ad0*/  CS2R R36, SRZ ;  /* 0x0000000000247805 */ /* 0x000fe4000001ff00 */
[----:B------:R-:W-:Y:S02]  /*6ae0*/  @P6 LOP3.LUT R65, R65, 0x1, RZ, 0xc0, !PT ;  /* 0x0000000141416812 */ /* 0x000fe400078ec0ff */
[----:B------:R-:W-:Y:S02]  /*6af0*/  CS2R R30, SRZ ;  /* 0x00000000001e7805 */ /* 0x000fe4000001ff00 */
[----:B------:R-:W-:Y:S02]  /*6b00*/  LEA R27, R22, UR48, 0x3 ;  /* 0x00000030161b7c11 */ /* 0x000fe4000f8e18ff */
[----:B------:R-:W-:Y:S02]  /*6b10*/  CS2R R28, SRZ ;  /* 0x00000000001c7805 */ /* 0x000fe4000001ff00 */
[----:B------:R-:W-:Y:S02]  /*6b20*/  ISETP.NE.U32.OR P5, PT, R65, 0x1, !P6 ;  /* 0x000000014100780c */ /* 0x000fe400077a5470 */
[----:B------:R-:W-:Y:S02]  /*6b30*/  LOP3.LUT P2, R64, R55, 0xff, RZ, 0xc0, !PT ;  /* 0x000000ff37407812 */ /* 0x000fe4000784c0ff */
[----:B------:R-:W-:Y:S04]  /*6b40*/  SEL R70, RZ, 0xffffffff, P0 ;  /* 0xffffffffff467807 */ /* 0x000fe80000000000 */
[----:B------:R-:W-:Y:S04]  /*6b50*/  @P1 SEL R70, R4, R70, !P2 ;  /* 0x0000004604461207 */ /* 0x000fe80005000000 */
[----:B------:R-:W-:Y:S02]  /*6b60*/  LOP3.LUT R70, R70, 0x1, RZ, 0xc0, !PT ;  /* 0x0000000146467812 */ /* 0x000fe400078ec0ff */
[----:B------:R-:W-:Y:S04]  /*6b70*/  @P5 SHF.L.U32 R3, R67, 0x1f, RZ ;  /* 0x0000001f43035819 */ /* 0x000fe800000006ff */
[----:B------:R1:W2:Y:S02]  /*6b80*/  @P5 SYNCS.PHASECHK.TRANS64.TRYWAIT P4, [R0+URZ+0xd0], R3 ;  /* 0x0000d003000055a7 */ /* 0x0002a400080811ff */
[----:B-1----:R-:W-:Y:S04]  /*6b90*/  SHF.L.U32 R3, R51, 0x1f, RZ ;  /* 0x0000001f33037819 */ /* 0x002fe800000006ff */
[----:B------:R1:W4:Y:S01]  /*6ba0*/  SYNCS.PHASECHK.TRANS64.TRYWAIT P3, [R27+URZ+0x120], R3 ;  /* 0x000120031b0075a7 */ /* 0x00032200080611ff */
[----:B--2---:R-:W-:Y:S01]  /*6bb0*/  @P5 SEL R69, RZ, 0x1, !P4 ;  /* 0x00000001ff455807 */ /* 0x004fe20006000000 */
[----:B-1----:R-:W-:Y:S06]  /*6bc0*/  @!P5 BRA `(.L_x_89) ;  /* 0x000000000068d947 */ /* 0x002fec0003800000 */
[----:B------:R-:W-:Y:S01]  /*6bd0*/  ISETP.NE.AND P1, PT, R69, RZ, PT ;  /* 0x000000ff4500720c */ /* 0x000fe20003f25270 */
[----:B------:R-:W-:Y:S01]  /*6be0*/  BSSY B0, `(.L_x_90) ;  /* 0x0000007000007945 */ /* 0x000fe20003800000 */
[----:B------:R-:W-:Y:S01]  /*6bf0*/  ISETP.NE.U32.AND P0, PT, R70, 0x1, PT ;  /* 0x000000014600780c */ /* 0x000fe20003f05070 */
[----:B------:R-:W-:Y:S10]  /*6c00*/  IMAD.U32 R2, RZ, RZ, UR51 ;  /* 0x00000033ff027e24 */ /* 0x000ff4000f8e00ff */
[----:B------:R-:W-:Y:S05]  /*6c10*/  @P1 BRA `(.L_x_91) ;  /* 0x00000000000c1947 */ /* 0x000fea0003800000 */
[----:B------:R-:W-:Y:S04]  /*6c20*/  SHF.L.U32 R4, R67, 0x1f, RZ ;  /* 0x0000001f43047819 */ /* 0x000fe800000006ff */
[----:B------:R-:W1:Y:S02]  /*6c30*/  SYNCS.PHASECHK.TRANS64.TRYWAIT P1, [R0+URZ+0xd0], R4 ;  /* 0x0000d004000075a7 */ /* 0x000e6400080211ff */
[----:B-1----:R-:W-:Y:S05]  /*6c40*/  @!P1 BRA `(.L_x_92) ;  /* 0x0000002000309947 */ /* 0x002fea0003800000 */
.L_x_91:
[----:B------:R-:W-:Y:S05]  /*6c50*/  BSYNC B0 ;  /* 0x0000000000007941 */ /* 0x000fea0003800000 */
.L_x_90:
[----:B------:R-:W-:Y:S01]  /*6c60*/  @P0 IMAD R2, R2, 0x800, R53 ;  /* 0x0000080002020824 */ /* 0x000fe200078e0235 */
[----:B------:R-:W-:Y:S02]  /*6c70*/  CS2R R30, SRZ ;  /* 0x00000000001e7805 */ /* 0x000fe4000001ff00 */
[----:B------:R-:W-:Y:S02]  /*6c80*/  CS2R R28, SRZ ;  /* 0x00000000001c7805 */ /* 0x000fe4000001ff00 */
[----:B------:R-:W-:Y:S02]  /*6c90*/  CS2R R38, SRZ ;  /* 0x0000000000267805 */ /* 0x000fe4000001ff00 */
[----:B------:R-:W-:Y:S02]  /*6ca0*/  CS2R R36, SRZ ;  /* 0x0000000000247805 */ /* 0x000fe4000001ff00 */
[----:B------:R-:W-:Y:S01]  /*6cb0*/  @P0 LEA R2, R2, UR48, 0x1 ;  /* 0x0000003002020c11 */ /* 0x000fe2000f8e08ff */
[----:B------:R-:W-:Y:S05]  /*6cc0*/  @P0 WARPSYNC.ALL ;  /* 0x0000000000000948 */ /* 0x000fea0003800000 */
[----:B------:R-:W2:Y:S01]  /*6cd0*/  @P0 LDSM.16.M88.4 R28, [R2+0x200] ;  /* 0x00020000021c083b */ /* 0x000ea20000000200 */
[----:B------:R-:W-:Y:S01]  /*6ce0*/  UIADD3 UR4, UPT, UPT, UR51, 0x1, URZ ;  /* 0x0000000133047890 */ /* 0x000fe2000fffe0ff */
[----:B-1----:R-:W-:Y:S03]  /*6cf0*/  @P0 IMAD R0, R63, 0x2, R2 ;  /* 0x000000023f000824 */ /* 0x002fe600078e0202 */
[----:B------:R-:W-:Y:S02]  /*6d00*/  UISETP.NE.AND UP0, UPT, UR4, 0x3, UPT ;  /* 0x000000030400788c */ /* 0x000fe4000bf05270 */
[----:B------:R1:W2:Y:S02]  /*6d10*/  @P0 LDSM.16.M88.4 R36, [R0+0x200] ;  /* 0x000200000024083b */ /* 0x0002a40000000200 */
[----:B------:R-:W-:Y:S02]  /*6d20*/  USEL UR4, UR4, URZ, UP0 ;  /* 0x000000ff04047287 */ /* 0x000fe40008000000 */
[----:B------:R-:W-:Y:S04]  /*6d30*/  PLOP3.LUT P0, PT, PT, PT, UP0, 0x80, 0x8 ;  /* 0x000000000008781c */ /* 0x000fe80003f0f008 */
[----:B------:R-:W-:Y:S01]  /*6d40*/  IMAD.U32 R68, RZ, RZ, UR4 ;  /* 0x00000004ff447e24 */ /* 0x000fe2000f8e00ff */
[----:B-1----:R-:W-:Y:S04]  /*6d50*/  SEL R0, RZ, 0x1, P0 ;  /* 0x00000001ff007807 */ /* 0x002fe80000000000 */
[----:B------:R-:W-:Y:S02]  /*6d60*/  LOP3.LUT R67, R67, R0, RZ, 0x3c, !PT ;  /* 0x0000000043437212 */ /* 0x000fe400078e3cff */
.L_x_89:
[----:B------:R-:W-:Y:S05]  /*6d70*/  BSYNC B1 ;  /* 0x0000000000017941 */ /* 0x000fea0003800000 */
.L_x_88:
[----:B------:R-:W-:Y:S04]  /*6d80*/  SHF.R.U32.HI R0, RZ, 0x15, R25 ;  /* 0x00000015ff007819 */ /* 0x000fe80000011619 */
[----:B------:R-:W-:Y:S01]  /*6d90*/  LOP3.LUT P0, RZ, R0, 0x3, R56, 0x48, !PT ;  /* 0x0000000300ff7812 */ /* 0x000fe20007804838 */
[----:B------:R-:W-:Y:S01]  /*6da0*/  @!UPT UIADD3 URZ, UPT, UPT, URZ, URZ, URZ ;  /* 0x000000fffffff290 */ /* 0x000fe2000fffe0ff */
[----:B----4-:R-:W-:Y:S11]  /*6db0*/  @P3 BRA `(.L_x_93) ;  /* 0x0000000000083947 */ /* 0x010ff60003800000 */
[----:B------:R-:W1:Y:S02]  /*6dc0*/  SYNCS.PHASECHK.TRANS64.TRYWAIT P1, [R27+URZ+0x120], R3 ;  /* 0x000120031b0075a7 */ /* 0x000e6400080211ff */
[----:B-1----:R-:W-:Y:S05]  /*6dd0*/  @!P1 BRA `(.L_x_94) ;  /* 0x0000001c00e09947 */ /* 0x002fea0003800000 */
.L_x_93:
[----:B------:R-:W-:Y:S05]  /*6de0*/  @!P0 BRA `(.L_x_95) ;  /* 0x0000000000408947 */ /* 0x000fea0003800000 */
[----:B------:R-:W4:Y:S01]  /*6df0*/  LDCU.64 UR8, c[0x4][0x70] ;  /* 0x01000e00ff0877ac */ /* 0x000f220008000a00 */
[----:B-1----:R-:W-:Y:S01]  /*6e00*/  MOV R3, 0x0 ;  /* 0x0000000000037802 */ /* 0x002fe20000000f00 */
[----:B------:R-:W-:Y:S02]  /*6e10*/  HFMA2 R12, -RZ, RZ, 0, 5.9604644775390625e-08 ;  /* 0x00000001ff0c7431 */ /* 0x000fe400000001ff */
[----:B------:R-:W-:Y:S02]  /*6e20*/  IMAD.MOV.U32 R8, RZ, RZ, 0x192 ;  /* 0x00000192ff087424 */ /* 0x000fe400078e00ff */
[----:B------:R-:W-:Y:S01]  /*6e30*/  IMAD.MOV.U32 R13, RZ, RZ, RZ ;  /* 0x000000ffff0d7224 */ /* 0x000fe200078e00ff */
[----:B------:R-:W1:Y:S01]  /*6e40*/  LDCU.64 UR6, c[0x4][0x78] ;  /* 0x01000f00ff0677ac */ /* 0x000e620008000a00 */
[----:B------:R-:W2:Y:S01]  /*6e50*/  LDC.64 R2, c[0x4][R3] ;  /* 0x0100000003027b82 */ /* 0x000ea20000000a00 */
[----:B------:R-:W5:Y:S01]  /*6e60*/  LDCU.64 UR4, c[0x4][0x10] ;  /* 0x01000200ff0477ac */ /* 0x000f620008000a00 */
[----:B----4-:R-:W-:Y:S01]  /*6e70*/  MOV R5, UR9 ;  /* 0x0000000900057c02 */ /* 0x010fe20008000f00 */
[----:B------:R-:W-:Y:S01]  /*6e80*/  IMAD.U32 R4, RZ, RZ, UR8 ;  /* 0x00000008ff047e24 */ /* 0x000fe2000f8e00ff */
[----:B-1----:R-:W-:Y:S01]  /*6e90*/  MOV R7, UR7 ;  /* 0x0000000700077c02 */ /* 0x002fe20008000f00 */
[----:B------:R-:W-:Y:S01]  /*6ea0*/  IMAD.U32 R6, RZ, RZ, UR6 ;  /* 0x00000006ff067e24 */ /* 0x000fe2000f8e00ff */
[----:B-----5:R-:W-:Y:S01]  /*6eb0*/  MOV R11, UR5 ;  /* 0x00000005000b7c02 */ /* 0x020fe20008000f00 */
[----:B------:R-:W-:Y:S02]  /*6ec0*/  IMAD.U32 R10, RZ, RZ, UR4 ;  /* 0x00000004ff0a7e24 */ /* 0x000fe4000f8e00ff */
[----:B------:R-:W-:Y:S07]  /*6ed0*/  LEPC R20, `(.L_x_95) ;  /* 0x000000001014794e */ /* 0x000fee0000000000 */
[----:B--23--:R-:W-:Y:S05]  /*6ee0*/  CALL.ABS.NOINC R2 ;  /* 0x0000000002007343 */ /* 0x00cfea0003c00000 */
.L_x_95:
[----:B------:R-:W-:Y:S05]  /*6ef0*/  WARPSYNC.ALL ;  /* 0x0000000000007948 */ /* 0x000fea0003800000 */
[----:B------:R-:W-:Y:S01]  /*6f00*/  R2UR UR4, R25 ;  /* 0x00000000190472ca */ /* 0x000fe200000e0000 */
[----:B-12---:R-:W-:Y:S01]  /*6f10*/  HADD2.F32 R3, -RZ, R28.H0_H0 ;  /* 0x2000001cff037230 */ /* 0x006fe20000004100 */
[----:B------:R-:W-:Y:S01]  /*6f20*/  SHF.L.U32 R66, R63, 0x1, RZ ;  /* 0x000000013f427819 */ /* 0x000fe200000006ff */
[----:B------:R-:W-:Y:S01]  /*6f30*/  HADD2.F32 R20, -RZ, R30.H0_H0 ;  /* 0x2000001eff147230 */ /* 0x000fe20000004100 */
[----:B------:R-:W-:Y:S01]  /*6f40*/  ISETP.NE.AND P1, PT, R54, RZ, PT ;  /* 0x000000ff3600720c */ /* 0x000fe20003f25270 */
[----:B------:R-:W-:Y:S08]  /*6f50*/  BSSY.RECONVERGENT B0, `(.L_x_96) ;  /* 0x000004e000007945 */ /* 0x000ff00003800200 */
[----:B------:R-:W3:Y:S02]  /*6f60*/  LDTM.16dp256bit.x4 R4, tmem[UR4] ;  /* 0x00000004000479ee */ /* 0x000ee40008120000 */
[C---:B---3--:R-:W-:Y:S01]  /*6f70*/  FMUL R0, R24.reuse, R4 ;  /* 0x0000000418007220 */ /* 0x048fe20000400000 */
[----:B------:R-:W-:Y:S02]  /*6f80*/  HADD2.F32 R4, -RZ, R28.H1_H1 ;  /* 0x3000001cff047230 */ /* 0x000fe40000004100 */
[----:B------:R-:W-:Y:S01]  /*6f90*/  FMUL R2, R24, R5 ;  /* 0x0000000518027220 */ /* 0x000fe20000400000 */
[--C-:B------:R-:W-:Y:S02]  /*6fa0*/  HADD2.F32 R5, -RZ, R29.reuse.H0_H0 ;  /* 0x2000001dff057230 */ /* 0x100fe40000004100 */
[----:B------:R-:W-:Y:S01]  /*6fb0*/  FFMA R0, R26, R3, R0 ;  /* 0x000000031a007223 */ /* 0x000fe20000000000 */
[----:B------:R-:W-:Y:S01]  /*6fc0*/  FMUL R3, R24, R6 ;  /* 0x0000000618037220 */ /* 0x000fe20000400000 */
[----:B------:R-:W-:Y:S02]  /*6fd0*/  HADD2.F32 R6, -RZ, R29.H1_H1 ;  /* 0x3000001dff067230 */ /* 0x000fe40000004100 */
[----:B------:R-:W-:Y:S01]  /*6fe0*/  FFMA R2, R26, R4, R2 ;  /* 0x000000041a027223 */ /* 0x000fe20000000002 */
[----:B------:R-:W-:Y:S01]  /*6ff0*/  FMUL R7, R24, R7 ;  /* 0x0000000718077220 */ /* 0x000fe20000400000 */
[----:B------:R-:W-:Y:S01]  /*7000*/  FFMA R3, R26, R5, R3 ;  /* 0x000000051a037223 */ /* 0x000fe20000000003 */
[C---:B------:R-:W-:Y:S01]  /*7010*/  FMUL R4, R24.reuse, R8 ;  /* 0x0000000818047220 */ /* 0x040fe20000400000 */
[----:B------:R-:W-:Y:S01]  /*7020*/  FMUL R5, R24, R9 ;  /* 0x0000000918057220 */ /* 0x000fe20000400000 */
[----:B------:R-:W-:Y:S01]  /*7030*/  F2FP.F16.F32.PACK_AB R32, R2, R0 ;  /* 0x000000000220723e */ /* 0x000fe200000000ff */
[C---:B------:R-:W-:Y:S01]  /*7040*/  FFMA R7, R26.reuse, R6, R7 ;  /* 0x000000061a077223 */ /* 0x040fe20000000007 */
[----:B------:R-:W-:Y:S02]  /*7050*/  HADD2.F32 R0, -RZ, R30.H1_H1 ;  /* 0x3000001eff007230 */ /* 0x000fe40000004100 */
[----:B------:R-:W-:Y:S01]  /*7060*/  FFMA R4, R26, R20, R4 ;  /* 0x000000141a047223 */ /* 0x000fe20000000004 */
[--C-:B------:R-:W-:Y:S02]  /*7070*/  HADD2.F32 R2, -RZ, R31.reuse.H0_H0 ;  /* 0x2000001fff027230 */ /* 0x100fe40000004100 */
[----:B------:R-:W-:Y:S01]  /*7080*/  FMUL R6, R24, R10 ;  /* 0x0000000a18067220 */ /* 0x000fe20000400000 */
[----:B------:R-:W-:Y:S01]  /*7090*/  F2FP.F16.F32.PACK_AB R33, R7, R3 ;  /* 0x000000030721723e */ /* 0x000fe200000000ff */
[----:B------:R-:W-:Y:S02]  /*70a0*/  HADD2.F32 R3, -RZ, R31.H1_H1 ;  /* 0x3000001fff037230 */ /* 0x000fe40000004100 */
[----:B------:R-:W-:Y:S01]  /*70b0*/  FFMA R5, R26, R0, R5 ;  /* 0x000000001a057223 */ /* 0x000fe20000000005 */
[C---:B------:R-:W-:Y:S01]  /*70c0*/  FMUL R11, R24.reuse, R11 ;  /* 0x0000000b180b7220 */ /* 0x040fe20000400000 */
[--C-:B------:R-:W-:Y:S02]  /*70d0*/  HADD2.F32 R7, -RZ, R36.reuse.H0_H0 ;  /* 0x20000024ff077230 */ /* 0x100fe40000004100 */
[C---:B------:R-:W-:Y:S01]  /*70e0*/  FMUL R8, R24.reuse, R12 ;  /* 0x0000000c18087220 */ /* 0x040fe20000400000 */
[----:B------:R-:W-:Y:S02]  /*70f0*/  HADD2.F32 R0, -RZ, R36.H1_H1 ;  /* 0x30000024ff007230 */ /* 0x000fe40000004100 */
[----:B------:R-:W-:Y:S01]  /*7100*/  FMUL R9, R24, R13 ;  /* 0x0000000d18097220 */ /* 0x000fe20000400000 */
[C---:B------:R-:W-:Y:S01]  /*7110*/  FFMA R6, R26.reuse, R2, R6 ;  /* 0x000000021a067223 */ /* 0x040fe20000000006 */
[C---:B------:R-:W-:Y:S01]  /*7120*/  FFMA R11, R26.reuse, R3, R11 ;  /* 0x000000031a0b7223 */ /* 0x040fe2000000000b */
[C---:B------:R-:W-:Y:S01]  /*7130*/  FFMA R8, R26.reuse, R7, R8 ;  /* 0x000000071a087223 */ /* 0x040fe20000000008 */
[----:B------:R-:W-:Y:S01]  /*7140*/  FFMA R9, R26, R0, R9 ;  /* 0x000000001a097223 */ /* 0x000fe20000000009 */
[--C-:B------:R-:W-:Y:S02]  /*7150*/  HADD2.F32 R2, -RZ, R37.reuse.H0_H0 ;  /* 0x20000025ff027230 */ /* 0x100fe40000004100 */
[C---:B------:R-:W-:Y:S01]  /*7160*/  FMUL R10, R24.reuse, R14 ;  /* 0x0000000e180a7220 */ /* 0x040fe20000400000 */
[----:B------:R-:W-:Y:S02]  /*7170*/  HADD2.F32 R0, -RZ, R37.H1_H1 ;  /* 0x30000025ff007230 */ /* 0x000fe40000004100 */
[----:B------:R-:W-:Y:S01]  /*7180*/  FMUL R15, R24, R15 ;  /* 0x0000000f180f7220 */ /* 0x000fe20000400000 */
[----:B------:R-:W-:Y:S01]  /*7190*/  F2FP.F16.F32.PACK_AB R34, R5, R4 ;  /* 0x000000040522723e */ /* 0x000fe200000000ff */
[----:B------:R-:W-:Y:S01]  /*71a0*/  FFMA R10, R26, R2, R10 ;  /* 0x000000021a0a7223 */ /* 0x000fe2000000000a */
[----:B------:R-:W-:Y:S01]  /*71b0*/  FMUL R12, R24, R16 ;  /* 0x00000010180c7220 */ /* 0x000fe20000400000 */
[----:B------:R-:W-:Y:S01]  /*71c0*/  FFMA R15, R26, R0, R15 ;  /* 0x000000001a0f7223 */ /* 0x000fe2000000000f */
[--C-:B------:R-:W-:Y:S01]  /*71d0*/  HADD2.F32 R0, -RZ, R38.reuse.H0_H0 ;  /* 0x20000026ff007230 */ /* 0x100fe20000004100 */
[----:B------:R-:W-:Y:S01]  /*71e0*/  MOV R5, UR51 ;  /* 0x0000003300057c02 */ /* 0x000fe20008000f00 */
[----:B------:R-:W-:Y:S02]  /*71f0*/  HADD2.F32 R2, -RZ, R38.H1_H1 ;  /* 0x30000026ff027230 */ /* 0x000fe40000004100 */
[C---:B------:R-:W-:Y:S01]  /*7200*/  FMUL R13, R24.reuse, R17 ;  /* 0x00000011180d7220 */ /* 0x040fe20000400000 */
[--C-:B------:R-:W-:Y:S02]  /*7210*/  HADD2.F32 R3, -RZ, R39.reuse.H0_H0 ;  /* 0x20000027ff037230 */ /* 0x100fe40000004100 */
[C---:B------:R-:W-:Y:S01]  /*7220*/  FMUL R14, R24.reuse, R18 ;  /* 0x00000012180e7220 */ /* 0x040fe20000400000 */
[----:B------:R-:W-:Y:S02]  /*7230*/  HADD2.F32 R4, -RZ, R39.H1_H1 ;  /* 0x30000027ff047230 */ /* 0x000fe40000004100 */
[----:B------:R-:W-:Y:S01]  /*7240*/  FMUL R19, R24, R19 ;  /* 0x0000001318137220 */ /* 0x000fe20000400000 */
[C---:B------:R-:W-:Y:S01]  /*7250*/  FFMA R12, R26.reuse, R0, R12 ;  /* 0x000000001a0c7223 */ /* 0x040fe2000000000c */
[----:B------:R-:W-:Y:S01]  /*7260*/  LEA R5, R5, R53, 0xb ;  /* 0x0000003505057211 */ /* 0x000fe200078e58ff */
[C---:B------:R-:W-:Y:S01]  /*7270*/  FFMA R13, R26.reuse, R2, R13 ;  /* 0x000000021a0d7223 */ /* 0x040fe2000000000d */
[C---:B------:R-:W-:Y:S01]  /*7280*/  FFMA R14, R26.reuse, R3, R14 ;  /* 0x000000031a0e7223 */ /* 0x040fe2000000000e */
[----:B------:R-:W-:Y:S01]  /*7290*/  FFMA R19, R26, R4, R19 ;  /* 0x000000041a137223 */ /* 0x000fe20000000013 */
[----:B------:R-:W-:Y:S02]  /*72a0*/  F2FP.F16.F32.PACK_AB R35, R11, R6 ;  /* 0x000000060b23723e */ /* 0x000fe400000000ff */
[----:B------:R-:W-:Y:S02]  /*72b0*/  LEA R5, R5, UR48, 0x1 ;  /* 0x0000003005057c11 */ /* 0x000fe4000f8e08ff */
[----:B------:R-:W-:Y:S02]  /*72c0*/  F2FP.F16.F32.PACK_AB R8, R9, R8 ;  /* 0x000000080908723e */ /* 0x000fe400000000ff */
[----:B------:R-:W-:Y:S01]  /*72d0*/  F2FP.F16.F32.PACK_AB R9, R15, R10 ;  /* 0x0000000a0f09723e */ /* 0x000fe200000000ff */
[----:B------:R1:W-:Y:S01]  /*72e0*/  STSM.16.M88.4 [R5+0x200], R32 ;  /* 0x0002002005007844 */ /* 0x0003e20000000200 */
[----:B------:R-:W-:Y:S02]  /*72f0*/  F2FP.F16.F32.PACK_AB R10, R13, R12 ;  /* 0x0000000c0d0a723e */ /* 0x000fe400000000ff */
[----:B------:R-:W-:Y:S02]  /*7300*/  F2FP.F16.F32.PACK_AB R11, R19, R14 ;  /* 0x0000000e130b723e */ /* 0x000fe400000000ff */
[----:B------:R-:W-:Y:S05]  /*7310*/  IADD3 R0, PT, PT, R66, 0x200, R5 ;  /* 0x0000020042007810 */ /* 0x000fea0007ffe005 */
[----:B------:R1:W-:Y:S01]  /*7320*/  STSM.16.M88.4 [R0], R8 ;  /* 0x0000000800007844 */ /* 0x0003e20000000200 */
[----:B------:R-:W-:Y:S01]  /*7330*/  @!PT LDS RZ, [RZ] ;  /* 0x00000000fffff984 */ /* 0x000fe20000000800 */
[----:B------:R-:W-:Y:S01]  /*7340*/  @!PT LDS RZ, [RZ] ;  /* 0x00000000fffff984 */ /* 0x000fe20000000800 */
[----:B------:R-:W-:Y:S01]  /*7350*/  @!PT LDS RZ, [RZ] ;  /* 0x00000000fffff984 */ /* 0x000fe20000000800 */
[----:B------:R-:W-:Y:S01]  /*7360*/  @!PT LDS RZ, [RZ] ;  /* 0x00000000fffff984 */ /* 0x000fe20000000800 */
[----:B------:R2:W-:Y:S07]  /*7370*/  MEMBAR.ALL.CTA ;  /* 0x0000000000007992 */ /* 0x0005ee0000008000 */
[----:B--2---:R-:W2:Y:S02]  /*7380*/  FENCE.VIEW.ASYNC.S ;  /* 0x00000000000073c6 */ /* 0x004ea40000000000 */
[----:B--2---:R-:W-:Y:S06]  /*7390*/  BAR.SYNC.DEFER_BLOCKING 0x1, 0x80 ;  /* 0x0042000000007b1d */ /* 0x004fec0000010000 */
[----:B------:R-:W-:Y:S05]  /*73a0*/  @P1 BRA `(.L_x_97) ;  /* 0x0000000000201947 */ /* 0x000fea0003800000 */
[----:B------:R-:W2:Y:S01]  /*73b0*/  LDCU.64 UR6, c[0x0][0x348] ;  /* 0x00006900ff0677ac */ /* 0x000ea20008000a00 */
[----:B------:R-:W-:Y:S01]  /*73c0*/  ULEA UR5, UR51, UR48, 0xc ;  /* 0x0000003033057291 */ /* 0x000fe2000f8e60ff */
[----:B------:R-:W-:Y:S03]  /*73d0*/  UMOV UR41, UR52 ;  /* 0x0000003400297c82 */ /* 0x000fe60008000000 */
[----:B------:R-:W-:Y:S02]  /*73e0*/  UIADD3 UR40, UPT, UPT, UR5, 0x200, URZ ;  /* 0x0000020005287890 */ /* 0x000fe4000fffe0ff */
[----:B--2---:R-:W-:Y:S04]  /*73f0*/  UIADD3 UR4, UP0, UPT, UR6, 0x680, URZ ;  /* 0x0000068006047890 */ /* 0x004fe8000ff1e0ff */
[----:B------:R-:W-:Y:S09]  /*7400*/  UIADD3.X UR5, UPT, UPT, URZ, UR7, URZ, UP0, !UPT ;  /* 0x00000007ff057290 */ /* 0x000ff200087fe4ff */
[----:B------:R2:W-:Y:S02]  /*7410*/  UTMASTG.4D [UR40], [UR4] ;  /* 0x00000028040073b5 */ /* 0x0005e40008018000 */
[----:B--2---:R0:W-:Y:S02]  /*7420*/  UTMACMDFLUSH ;  /* 0x00000000000079b7 */ /* 0x0041e40000000000 */
.L_x_97:
[----:B------:R-:W-:Y:S05]  /*7430*/  BSYNC.RECONVERGENT B0 ;  /* 0x0000000000007941 */ /* 0x000fea0003800200 */
.L_x_96:
[----:B------:R-:W-:Y:S01]  /*7440*/  UIADD3 UR50, UPT, UPT, UR51, 0x1, URZ ;  /* 0x0000000133327890 */ /* 0x000fe2000fffe0ff */
[----:B------:R-:W-:Y:S01]  /*7450*/  ISETP.NE.AND P2, PT, R61, RZ, PT ;  /* 0x000000ff3d00720c */ /* 0x000fe20003f45270 */
[----:B------:R-:W-:Y:S02]  /*7460*/  BSSY.RECONVERGENT B0, `(.L_x_98) ;  /* 0x0000006000007945 */ /* 0x000fe40003800200 */
[----:B------:R-:W-:Y:S01]  /*7470*/  UISETP.NE.AND UP0, UPT, UR50, 0x3, UPT ;  /* 0x000000033200788c */ /* 0x000fe2000bf05270 */
[----:B------:R-:W-:Y:S03]  /*7480*/  ISETP.NE.U32.OR P0, PT, R65, 0x1, !P2 ;  /* 0x000000014100780c */ /* 0x000fe60005705470 */
[----:B------:R-:W-:Y:S01]  /*7490*/  USEL UR49, UR50, URZ, UP0 ;  /* 0x000000ff32317287 */ /* 0x000fe20008000000 */
[----:B------:R-:W-:Y:S11]  /*74a0*/  @P1 BRA `(.L_x_99) ;  /* 0x0000000000041947 */ /* 0x000ff60003800000 */
[----:B------:R-:W-:Y:S04]  /*74b0*/  DEPBAR.LE SB0, 0x1 ;  /* 0x000080400000791a */ /* 0x000fe80000000000 */
.L_x_99:
[----:B------:R-:W-:Y:S05]  /*74c0*/  BSYNC.RECONVERGENT B0 ;  /* 0x0000000000007941 */ /* 0x000fea0003800200 */
.L_x_98:
[----:B------:R-:W-:Y:S01]  /*74d0*/  BAR.SYNC.DEFER_BLOCKING 0x1, 0x80 ;  /* 0x0042000000007b1d */ /* 0x000fe20000010000 */
[----:B------:R-:W-:Y:S01]  /*74e0*/  LEA R3, R68, UR48, 0x3 ;  /* 0x0000003044037c11 */ /* 0x000fe2000f8e18ff */
[----:B------:R-:W-:Y:S01]  /*74f0*/  UISETP.NE.AND UP0, UPT, UR54, URZ, UPT ;  /* 0x000000ff3600728c */ /* 0x000fe2000bf05270 */
[----:B------:R-:W-:Y:S08]  /*7500*/  @P0 SHF.L.U32 R4, R67, 0x1f, RZ ;  /* 0x0000001f43040819 */ /* 0x000ff000000006ff */
[----:B------:R-:W-:Y:S05]  /*7510*/  BRA.U !UP0, `(.L_x_100) ;  /* 0x0000000108307547 */ /* 0x000fea000b800000 */
[----:B------:R-:W-:Y:S01]  /*7520*/  ISETP.NE.U32.OR P1, PT, R65, 0x1, !P2 ;  /* 0x000000014100780c */ /* 0x000fe20005725470 */
[----:B-1----:R-:W1:Y:S01]  /*7530*/  S2R R0, SR_CgaCtaId ;  /* 0x0000000000007919 */ /* 0x002e620000008800 */
[----:B------:R-:W-:Y:S11]  /*7540*/  IMAD.U32 R2, RZ, RZ, UR55 ;  /* 0x00000037ff027e24 */ /* 0x000ff6000f8e00ff */
[C---:B------:R-:W-:Y:S01]  /*7550*/  @P1 LEA R5, R2.reuse, UR48, 0x3 ;  /* 0x0000003002051c11 */ /* 0x040fe2000f8e18ff */
[----:B------:R-:W-:Y:S04]  /*7560*/  VIADD R2, R2, 0x1 ;  /* 0x0000000102027836 */ /* 0x000fe80000000000 */
[----:B------:R-:W-:Y:S05]  /*7570*/  @P1 VIADD R5, R5, 0xe8 ;  /* 0x000000e805051836 */ /* 0x000fea0000000000 */
[----:B-1----:R-:W-:Y:S04]  /*7580*/  @P1 PRMT R0, R0, 0x654, R5 ;  /* 0x0000065400001816 */ /* 0x002fe80000000005 */
[----:B------:R2:W-:Y:S01]  /*7590*/  @P1 SYNCS.ARRIVE.TRANS64.RED.A1T0 RZ, [R0+URZ], RZ ;  /* 0x000000ff00ff19a7 */ /* 0x0005e200081004ff */
[C---:B------:R-:W-:Y:S04]  /*75a0*/  ISETP.NE.AND P1, PT, R2.reuse, 0x3, PT ;  /* 0x000000030200780c */ /* 0x040fe80003f25270 */
[----:B------:R-:W-:Y:S04]  /*75b0*/  SEL R2, R2, RZ, P1 ;  /* 0x000000ff02027207 */ /* 0x000fe80000800000 */
[----:B------:R-:W-:Y:S11]  /*75c0*/  R2UR UR55, R2 ;  /* 0x00000000023772ca */ /* 0x000ff600000e0000 */
[----:B------:R-:W-:Y:S04]  /*75d0*/  @!UPT UIADD3 URZ, UPT, UPT, URZ, URZ, URZ ;  /* 0x000000fffffff290 */ /* 0x000fe8000fffe0ff */
.L_x_100:
[----:B------:R-:W3:Y:S01]  /*75e0*/  @P0 SYNCS.PHASECHK.TRANS64.TRYWAIT P1, [R3+URZ+0xd0], R4 ;  /* 0x0000d004030005a7 */ /* 0x000ee200080211ff */
[----:B------:R-:W-:Y:S01]  /*75f0*/  BSSY B1, `(.L_x_101) ;  /* 0x0000011000017945 */ /* 0x000fe20003800000 */
[----:B---3--:R-:W-:Y:S03]  /*7600*/  @P0 SEL R69, RZ, 0x1, !P1 ;  /* 0x00000001ff450807 */ /* 0x008fe60004800000 */
[----:B------:R-:W-:Y:S05]  /*7610*/  @!P0 BRA `(.L_x_102) ;  /* 0x0000000000388947 */ /* 0x000fea0003800000 */
[----:B------:R-:W-:Y:S01]  /*7620*/  ISETP.NE.U32.AND P0, PT, R70, 0x1, PT ;  /* 0x000000014600780c */ /* 0x000fe20003f05070 */
[----:B------:R-:W-:Y:S01]  /*7630*/  BSSY B0, `(.L_x_103) ;  /* 0x0000008000007945 */ /* 0x000fe20003800000 */
[----:B------:R-:W-:Y:S11]  /*7640*/  ISETP.NE.AND P1, PT, R69, RZ, PT ;  /* 0x000000ff4500720c */ /* 0x000ff60003f25270 */
[----:B-12---:R-:W-:Y:S05]  /*7650*/  @P0 IMAD R0, R68, 0x800, R53 ;  /* 0x0000080044000824 */ /* 0x006fea00078e0235 */
[----:B------:R-:W-:Y:S01]  /*7660*/  @P0 LEA R0, R0, UR48, 0x1 ;  /* 0x0000003000000c11 */ /* 0x000fe2000f8e08ff */
[----:B------:R-:W-:Y:S06]  /*7670*/  @P1 BRA `(.L_x_104) ;  /* 0x00000000000c1947 */ /* 0x000fec0003800000 */
[----:B------:R-:W-:Y:S04]  /*7680*/  SHF.L.U32 R67, R67, 0x1f, RZ ;  /* 0x0000001f43437819 */ /* 0x000fe800000006ff */
[----:B------:R-:W1:Y:S02]  /*7690*/  SYNCS.PHASECHK.TRANS64.TRYWAIT P1, [R3+URZ+0xd0], R67 ;  /* 0x0000d043030075a7 */ /* 0x000e6400080211ff */
[----:B-1----:R-:W-:Y:S05]  /*76a0*/  @!P1 BRA `(.L_x_105) ;  /* 0x0000001400c09947 */ /* 0x002fea0003800000 */
.L_x_104:
[----:B------:R-:W-:Y:S05]  /*76b0*/  BSYNC B0 ;  /* 0x0000000000007941 */ /* 0x000fea0003800000 */
.L_x_103:
[----:B------:R-:W-:Y:S01]  /*76c0*/  @P0 IADD3 R2, PT, PT, R66, R0, RZ ;  /* 0x0000000042020210 */ /* 0x000fe20007ffe0ff */
[----:B------:R-:W-:Y:S05]  /*76d0*/  @P0 WARPSYNC.ALL ;  /* 0x0000000000000948 */ /* 0x000fea0003800000 */
[----:B------:R3:W4:Y:S04]  /*76e0*/  @P0 LDSM.16.M88.4 R28, [R0+0x200] ;  /* 0x00020000001c083b */ /* 0x0007280000000200 */
[----:B------:R3:W2:Y:S02]  /*76f0*/  @P0 LDSM.16.M88.4 R36, [R2+0x200] ;  /* 0x000200000224083b */ /* 0x0006a40000000200 */
.L_x_102:
[----:B------:R-:W-:Y:S05]  /*7700*/  BSYNC B1 ;  /* 0x0000000000017941 */ /* 0x000fea0003800000 */
.L_x_101:
[----:B-123--:R-:W-:Y:S05]  /*7710*/  VIADD R0, R25, 0x20 ;  /* 0x0000002019007836 */ /* 0x00efea0000000000 */
[----:B------:R-:W-:Y:S04]  /*7720*/  SHF.R.U32.HI R0, RZ, 0x15, R0 ;  /* 0x00000015ff007819 */ /* 0x000fe80000011600 */
[----:B------:R-:W-:Y:S11]  /*7730*/  LOP3.LUT P0, RZ, R0, 0x3, R56, 0x48, !PT ;  /* 0x0000000300ff7812 */ /* 0x000ff60007804838 */
[----:B------:R-:W-:Y:S02]  /*7740*/  @!UPT UIADD3 URZ, UPT, UPT, URZ, URZ, URZ ;  /* 0x000000fffffff290 */ /* 0x000fe4000fffe0ff */
[----:B------:R-:W-:Y:S05]  /*7750*/  @!P0 BRA `(.L_x_106) ;  /* 0x0000000000408947 */ /* 0x000fea0003800000 */
[----:B------:R-:W1:Y:S01]  /*7760*/  LDCU.64 UR8, c[0x4][0x70] ;  /* 0x01000e00ff0877ac */ /* 0x000e620008000a00 */
[----:B------:R-:W-:Y:S01]  /*7770*/  MOV R3, 0x0 ;  /* 0x0000000000037802 */ /* 0x000fe20000000f00 */
[----:B------:R-:W-:Y:S02]  /*7780*/  HFMA2 R12, -RZ, RZ, 0, 5.9604644775390625e-08 ;  /* 0x00000001ff0c7431 */ /* 0x000fe400000001ff */
[----:B------:R-:W-:Y:S02]  /*7790*/  IMAD.MOV.U32 R8, RZ, RZ, 0x192 ;  /* 0x00000192ff087424 */ /* 0x000fe400078e00ff */
[----:B------:R-:W-:Y:S01]  /*77a0*/  IMAD.MOV.U32 R13, RZ, RZ, RZ ;  /* 0x000000ffff0d7224 */ /* 0x000fe200078e00ff */
[----:B------:R-:W2:Y:S01]  /*77b0*/  LDCU.64 UR6, c[0x4][0x78] ;  /* 0x01000f00ff0677ac */ /* 0x000ea20008000a00 */
[----:B------:R-:W3:Y:S01]  /*77c0*/  LDC.64 R2, c[0x4][R3] ;  /* 0x0100000003027b82 */ /* 0x000ee20000000a00 */
[----:B------:R-:W5:Y:S01]  /*77d0*/  LDCU.64 UR4, c[0x4][0x10] ;  /* 0x01000200ff0477ac */ /* 0x000f620008000a00 */
[----:B-1----:R-:W-:Y:S01]  /*77e0*/  MOV R5, UR9 ;  /* 0x0000000900057c02 */ /* 0x002fe20008000f00 */
[----:B------:R-:W-:Y:S01]  /*77f0*/  IMAD.U32 R4, RZ, RZ, UR8 ;  /* 0x00000008ff047e24 */ /* 0x000fe2000f8e00ff */
[----:B--2---:R-:W-:Y:S01]  /*7800*/  MOV R7, UR7 ;  /* 0x0000000700077c02 */ /* 0x004fe20008000f00 */
[----:B------:R-:W-:Y:S01]  /*7810*/  IMAD.U32 R6, RZ, RZ, UR6 ;  /* 0x00000006ff067e24 */ /* 0x000fe2000f8e00ff */
[----:B-----5:R-:W-:Y:S01]  /*7820*/  MOV R11, UR5 ;  /* 0x00000005000b7c02 */ /* 0x020fe20008000f00 */
[----:B------:R-:W-:Y:S02]  /*7830*/  IMAD.U32 R10, RZ, RZ, UR4 ;  /* 0x00000004ff0a7e24 */ /* 0x000fe4000f8e00ff */
[----:B------:R-:W-:Y:S07]  /*7840*/  LEPC R20, `(.L_x_106) ;  /* 0x000000001014794e */ /* 0x000fee0000000000 */
[----:B---34-:R-:W-:Y:S05]  /*7850*/  CALL.ABS.NOINC R2 ;  /* 0x0000000002007343 */ /* 0x018fea0003c00000 */
.L_x_106:
[----:B------:R-:W-:Y:S01]  /*7860*/  ISETP.NE.AND P1, PT, R54, RZ, PT ;  /* 0x000000ff3600720c */ /* 0x000fe20003f25270 */
[----:B------:R-:W-:Y:S05]  /*7870*/  WARPSYNC.ALL ;  /* 0x0000000000007948 */ /* 0x000fea0003800000 */
[----:B------:R-:W-:Y:S01]  /*7880*/  R2UR UR4, R25 ;  /* 0x00000000190472ca */ /* 0x000fe200000e0000 */
[----:B------:R-:W1:Y:S01]  /*7890*/  S2UR UR5, SR_CgaCtaId ;  /* 0x00000000000579c3 */ /* 0x000e620000008800 */
[--C-:B----4-:R-:W-:Y:S01]  /*78a0*/  HADD2.F32 R20, -RZ, R28.reuse.H0_H0 ;  /* 0x2000001cff147230 */ /* 0x110fe20000004100 */
[----:B------:R-:W-:Y:S01]  /*78b0*/  BSSY.RECONVERGENT B0, `(.L_x_107) ;  /* 0x0000054000007945 */ /* 0x000fe20003800200 */
[----:B------:R-:W-:Y:S02]  /*78c0*/  HADD2.F32 R21, -RZ, R28.H1_H1 ;  /* 0x3000001cff157230 */ /* 0x000fe40000004100 */
[--C-:B------:R-:W-:Y:S02]  /*78d0*/  HADD2.F32 R25, -RZ, R29.reuse.H0_H0 ;  /* 0x2000001dff197230 */ /* 0x100fe40000004100 */
[----:B------:R-:W-:Y:S02]  /*78e0*/  HADD2.F32 R28, -RZ, R30.H0_H0 ;  /* 0x2000001eff1c7230 */ /* 0x000fe40000004100 */
[--C-:B------:R-:W-:Y:S02]  /*78f0*/  HADD2.F32 R32, -RZ, R36.reuse.H0_H0 ;  /* 0x20000024ff207230 */ /* 0x100fe40000004100 */
[----:B------:R-:W-:Y:S01]  /*7900*/  HADD2.F32 R33, -RZ, R36.H1_H1 ;  /* 0x30000024ff217230 */ /* 0x000fe20000004100 */
[----:B------:R-:W2:Y:S01]  /*7910*/  LDTM.16dp256bit.x4 R4, tmem[UR4+0x20] ;  /* 0x00002004000479ee */ /* 0x000ea20008120000 */
[----:B------:R-:W-:Y:S01]  /*7920*/  R2UR UR4, R27 ;  /* 0x000000001b0472ca */ /* 0x000fe200000e0000 */
[----:B------:R-:W-:Y:S01]  /*7930*/  NOP ;  /* 0x0000000000007918 */ /* 0x000fe20000000000 */
[----:B------:R-:W-:Y:S02]  /*7940*/  HADD2.F32 R27, -RZ, R29.H1_H1 ;  /* 0x3000001dff1b7230 */ /* 0x000fe40000004100 */
[----:B------:R-:W-:Y:S02]  /*7950*/  HADD2.F32 R29, -RZ, R30.H1_H1 ;  /* 0x3000001eff1d7230 */ /* 0x000fe40000004100 */
[--C-:B------:R-:W-:Y:S02]  /*7960*/  HADD2.F32 R30, -RZ, R31.reuse.H0_H0 ;  /* 0x2000001fff1e7230 */ /* 0x100fe40000004100 */
[----:B------:R-:W-:Y:S02]  /*7970*/  HADD2.F32 R31, -RZ, R31.H1_H1 ;  /* 0x3000001fff1f7230 */ /* 0x000fe40000004100 */
[--C-:B------:R-:W-:Y:S02]  /*7980*/  HADD2.F32 R34, -RZ, R37.reuse.H0_H0 ;  /* 0x20000025ff227230 */ /* 0x100fe40000004100 */
[----:B------:R-:W-:Y:S01]  /*7990*/  HADD2.F32 R35, -RZ, R37.H1_H1 ;  /* 0x30000025ff237230 */ /* 0x000fe20000004100 */
[----:B------:R-:W-:Y:S01]  /*79a0*/  UIADD3 UR4, UPT, UPT, UR4, 0x130, URZ ;  /* 0x0000013004047890 */ /* 0x000fe2000fffe0ff */
[--C-:B------:R-:W-:Y:S02]  /*79b0*/  HADD2.F32 R36, -RZ, R38.reuse.H0_H0 ;  /* 0x20000026ff247230 */ /* 0x100fe40000004100 */
[----:B------:R-:W-:Y:S02]  /*79c0*/  HADD2.F32 R37, -RZ, R38.H1_H1 ;  /* 0x30000026ff257230 */ /* 0x000fe40000004100 */
[--C-:B------:R-:W-:Y:S02]  /*79d0*/  HADD2.F32 R38, -RZ, R39.reuse.H0_H0 ;  /* 0x20000027ff267230 */ /* 0x100fe40000004100 */
[----:B------:R-:W-:Y:S02]  /*79e0*/  HADD2.F32 R39, -RZ, R39.H1_H1 ;  /* 0x30000027ff277230 */ /* 0x000fe40000004100 */
[C---:B--2---:R-:W-:Y:S01]  /*79f0*/  FMUL R0, R24.reuse, R4 ;  /* 0x0000000418007220 */ /* 0x044fe20000400000 */
[----:B-1----:R-:W-:Y:S01]  /*7a00*/  UPRMT UR4, UR5, 0x654, UR4 ;  /* 0x0000065405047896 */ /* 0x002fe20008000004 */
[C---:B------:R-:W-:Y:S01]  /*7a10*/  FMUL R2, R24.reuse, R5 ;  /* 0x0000000518027220 */ /* 0x040fe20000400000 */
[----:B------:R-:W-:Y:S01]  /*7a20*/  FMUL R3, R24, R6 ;  /* 0x0000000618037220 */ /* 0x000fe20000400000 */
[----:B------:R-:W-:Y:S01]  /*7a30*/  FFMA R0, R26, R20, R0 ;  /* 0x000000141a007223 */ /* 0x000fe20000000000 */
[----:B------:R-:W-:Y:S01]  /*7a40*/  FMUL R7, R24, R7 ;  /* 0x0000000718077220 */ /* 0x000fe20000400000 */
[C---:B------:R-:W-:Y:S01]  /*7a50*/  FFMA R2, R26.reuse, R21, R2 ;  /* 0x000000151a027223 */ /* 0x040fe20000000002 */
[----:B------:R-:W-:Y:S01]  /*7a60*/  FFMA R3, R26, R25, R3 ;  /* 0x000000191a037223 */ /* 0x000fe20000000003 */
[----:B------:R-:W-:Y:S01]  /*7a70*/  FMUL R4, R24, R8 ;  /* 0x0000000818047220 */ /* 0x000fe20000400000 */
[----:B------:R-:W-:Y:S01]  /*7a80*/  FFMA R7, R26, R27, R7 ;  /* 0x0000001b1a077223 */ /* 0x000fe20000000007 */
[C---:B------:R-:W-:Y:S01]  /*7a90*/  FMUL R5, R24.reuse, R9 ;  /* 0x0000000918057220 */ /* 0x040fe20000400000 */
[C---:B------:R-:W-:Y:S01]  /*7aa0*/  FMUL R6, R24.reuse, R10 ;  /* 0x0000000a18067220 */ /* 0x040fe20000400000 */
[----:B------:R-:W-:Y:S01]  /*7ab0*/  FMUL R11, R24, R11 ;  /* 0x0000000b180b7220 */ /* 0x000fe20000400000 */
[----:B------:R-:W-:Y:S01]  /*7ac0*/  FFMA R4, R26, R28, R4 ;  /* 0x0000001c1a047223 */ /* 0x000fe20000000004 */
[----:B------:R-:W-:Y:S01]  /*7ad0*/  F2FP.F16.F32.PACK_AB R28, R2, R0 ;  /* 0x00000000021c723e */ /* 0x000fe200000000ff */
[----:B------:R-:W-:Y:S01]  /*7ae0*/  FMUL R8, R24, R12 ;  /* 0x0000000c18087220 */ /* 0x000fe20000400000 */
[----:B------:R-:W-:Y:S01]  /*7af0*/  MOV R0, UR49 ;  /* 0x0000003100007c02 */ /* 0x000fe20008000f00 */
[----:B------:R-:W-:Y:S01]  /*7b00*/  FFMA R5, R26, R29, R5 ;  /* 0x0000001d1a057223 */ /* 0x000fe20000000005 */
[----:B------:R-:W-:Y:S01]  /*7b10*/  FMUL R9, R24, R13 ;  /* 0x0000000d18097220 */ /* 0x000fe20000400000 */
        /* <DEDUP_REMOVED lines=13> */
[----:B------:R-:W-:Y:S01]  /*7bf0*/  LEA R0, R0, R53, 0xb ;  /* 0x0000003500007211 */ /* 0x000fe200078e58ff */
[C---:B------:R-:W-:Y:S01]  /*7c00*/  FFMA R13, R26.reuse, R37, R13 ;  /* 0x000000251a0d7223 */ /* 0x040fe2000000000d */
[C---:B------:R-:W-:Y:S01]  /*7c10*/  FFMA R14, R26.reuse, R38, R14 ;  /* 0x000000261a0e7223 */ /* 0x040fe2000000000e */
[----:B------:R-:W-:Y:S01]  /*7c20*/  FFMA R19, R26, R39, R19 ;  /* 0x000000271a137223 */ /* 0x000fe20000000013 */
[----:B------:R-:W-:Y:S01]  /*7c30*/  F2FP.F16.F32.PACK_AB R29, R7, R3 ;  /* 0x00000003071d723e */ /* 0x000fe200000000ff */
[----:B------:R-:W-:Y:S01]  /*7c40*/  SYNCS.ARRIVE.TRANS64.RED.A1T0 RZ, [UR4], RZ ;  /* 0x000000ffffff79a7 */ /* 0x000fe20008100404 */
[----:B------:R-:W-:Y:S02]  /*7c50*/  F2FP.F16.F32.PACK_AB R30, R5, R4 ;  /* 0x00000004051e723e */ /* 0x000fe400000000ff */
        /* <DEDUP_REMOVED lines=18> */
[----:B------:R-:W-:Y:S02]  /*7d80*/  ULEA UR5, UR49, UR48, 0xc ;  /* 0x0000003031057291 */ /* 0x000fe4000f8e60ff */
[----:B------:R-:W-:Y:S02]  /*7d90*/  UIADD3 UR41, UPT, UPT, UR52, 0x20, URZ ;  /* 0x0000002034297890 */ /* 0x000fe4000fffe0ff */
[----:B------:R-:W-:Y:S02]  /*7da0*/  UIADD3 UR40, UPT, UPT, UR5, 0x200, URZ ;  /* 0x0000020005287890 */ /* 0x000fe4000fffe0ff */
[----:B--2---:R-:W-:Y:S04]  /*7db0*/  UIADD3 UR4, UP0, UPT, UR6, 0x680, URZ ;  /* 0x0000068006047890 */ /* 0x004fe8000ff1e0ff */
[----:B------:R-:W-:Y:S09]  /*7dc0*/  UIADD3.X UR5, UPT, UPT, URZ, UR7, URZ, UP0, !UPT ;  /* 0x00000007ff057290 */ /* 0x000ff200087fe4ff */
[----:B------:R2:W-:Y:S02]  /*7dd0*/  UTMASTG.4D [UR40], [UR4] ;  /* 0x00000028040073b5 */ /* 0x0005e40008018000 */
[----:B--2---:R0:W-:Y:S02]  /*7de0*/  UTMACMDFLUSH ;  /* 0x00000000000079b7 */ /* 0x0041e40000000000 */
.L_x_108:
[----:B------:R-:W-:Y:S05]  /*7df0*/  BSYNC.RECONVERGENT B0 ;  /* 0x0000000000007941 */ /* 0x000fea0003800200 */
.L_x_107:
[----:B------:R-:W-:Y:S01]  /*7e00*/  UIADD3 UR4, UPT, UPT, UR49, 0x1, URZ ;  /* 0x0000000131047890 */ /* 0x000fe2000fffe0ff */
[----:B------:R-:W-:Y:S03]  /*7e10*/  BSSY.RECONVERGENT B0, `(.L_x_109) ;  /* 0x0000008000007945 */ /* 0x000fe60003800200 */
[----:B------:R-:W-:Y:S04]  /*7e20*/  UISETP.NE.AND UP0, UPT, UR4, 0x3, UPT ;  /* 0x000000030400788c */ /* 0x000fe8000bf05270 */
[----:B------:R-:W-:Y:S02]  /*7e30*/  UISETP.EQ.XOR UP1, UPT, UR50, 0x3, !UP0 ;  /* 0x000000033200788c */ /* 0x000fe4000c722a70 */
[----:B------:R-:W-:Y:S04]  /*7e40*/  USEL UR51, UR4, URZ, UP0 ;  /* 0x000000ff04337287 */ /* 0x000fe80008000000 */
[----:B------:R-:W-:Y:S01]  /*7e50*/  PLOP3.LUT P0, PT, PT, PT, UP1, 0x80, 0x8 ;  /* 0x000000000008781c */ /* 0x000fe20003f0f018 */
[----:B------:R-:W-:Y:S01]  /*7e60*/  @!UPT UIADD3 URZ, UPT, UPT, URZ, URZ, URZ ;  /* 0x000000fffffff290 */ /* 0x000fe2000fffe0ff */
[----:B------:R-:W-:Y:S11]  /*7e70*/  @P1 BRA `(.L_x_110) ;  /* 0x0000000000041947 */ /* 0x000ff60003800000 */
[----:B------:R-:W-:Y:S04]  /*7e80*/  DEPBAR.LE SB0, 0x1 ;  /* 0x000080400000791a */ /* 0x000fe80000000000 */
.L_x_110:
[----:B------:R-:W-:Y:S05]  /*7e90*/  BSYNC.RECONVERGENT B0 ;  /* 0x0000000000007941 */ /* 0x000fea0003800200 */
.L_x_109:
[----:B------:R-:W-:Y:S01]  /*7ea0*/  BAR.SYNC.DEFER_BLOCKING 0x1, 0x80 ;  /* 0x0042000000007b1d */ /* 0x000fe20000010000 */
[----:B-1----:R-:W-:Y:S01]  /*7eb0*/  SEL R0, RZ, 0x1, !P0 ;  /* 0x00000001ff007807 */ /* 0x002fe20004000000 */
[----:B------:R-:W-:Y:S01]  /*7ec0*/  UISETP.NE.AND UP0, UPT, UR54, -0x2, UPT ;  /* 0xfffffffe3600788c */ /* 0x000fe2000bf05270 */
[----:B------:R-:W-:Y:S01]  /*7ed0*/  ISETP.NE.AND P2, PT, R61, RZ, PT ;  /* 0x000000ff3d00720c */ /* 0x000fe20003f45270 */
[----:B------:R-:W-:Y:S01]  /*7ee0*/  VIADD R22, R22, 0x1 ;  /* 0x0000000116167836 */ /* 0x000fe20000000000 */
[----:B------:R-:W-:Y:S06]  /*7ef0*/  LOP3.LUT R52, R52, R0, RZ, 0x3c, !PT ;  /* 0x0000000034347212 */ /* 0x000fec00078e3cff */
[----:B------:R-:W-:Y:S05]  /*7f00*/  BRA.U !UP0, `(.L_x_111) ;  /* 0x0000000108307547 */ /* 0x000fea000b800000 */
[----:B------:R-:W-:Y:S01]  /*7f10*/  ISETP.NE.U32.OR P0, PT, R65, 0x1, !P2 ;  /* 0x000000014100780c */ /* 0x000fe20005705470 */
[----:B------:R-:W1:Y:S01]  /*7f20*/  S2R R0, SR_CgaCtaId ;  /* 0x0000000000007919 */ /* 0x000e620000008800 */
        /* <DEDUP_REMOVED lines=10> */
.L_x_111:
[----:B------:R-:W-:Y:S01]  /*7fd0*/  R2UR UR5, R48 ;  /* 0x00000000300572ca */ /* 0x000fe200000e0000 */
[----:B------:R-:W-:Y:S01]  /*7fe0*/  UIADD3 UR54, UPT, UPT, UR54, 0x2, URZ ;  /* 0x0000000236367890 */ /* 0x000fe2000fffe0ff */
[----:B------:R-:W-:Y:S01]  /*7ff0*/  R2UR UR4, R49 ;  /* 0x00000000310472ca */ /* 0x000fe200000e0000 */
[----:B------:R-:W-:Y:S01]  /*8000*/  IMAD.MOV.U32 R16, RZ, RZ, R62 ;  /* 0x000000ffff107224 */ /* 0x000fe200078e003e */
[----:B------:R-:W-:Y:S02]  /*8010*/  LOP3.LUT P0, RZ, R46, 0x1, RZ, 0xc0, !PT ;  /* 0x000000012eff7812 */ /* 0x000fe4000780c0ff */
[----:B------:R-:W-:Y:S02]  /*8020*/  ISETP.NE.AND P1, PT, R22, 0x2, PT ;  /* 0x000000021600780c */ /* 0x000fe40003f25270 */
[----:B------:R-:W-:Y:S02]  /*8030*/  LOP3.LUT R50, R50, 0x1, RZ, 0x3c, !PT ;  /* 0x0000000132327812 */ /* 0x000fe400078e3cff */
[----:B-1----:R-:W-:Y:S02]  /*8040*/  SEL R0, RZ, 0x1, P1 ;  /* 0x00000001ff007807 */ /* 0x002fe40000800000 */
[----:B------:R-:W-:Y:S01]  /*8050*/  SEL R22, R22, RZ, P1 ;  /* 0x000000ff16167207 */ /* 0x000fe20000800000 */
[----:B------:R-:W-:Y:S01]  /*8060*/  UIADD3 UR23, UPT, UPT, UR36, UR5, URZ ;  /* 0x0000000524177290 */ /* 0x000fe2000fffe0ff */
[----:B------:R-:W-:Y:S01]  /*8070*/  LOP3.LUT R51, R51, R0, RZ, 0x3c, !PT ;  /* 0x0000000033337212 */ /* 0x000fe200078e3cff */
[----:B------:R-:W-:Y:S02]  /*8080*/  UIADD3 UR27, UPT, UPT, UR37, UR4, URZ ;  /* 0x00000004251b7290 */ /* 0x000fe4000fffe0ff */
[----:B------:R-:W-:Y:S10]  /*8090*/  @P0 BRA `(.L_x_112) ;  /* 0xffffffd800b00947 */ /* 0x000ff4000383ffff */
[----:B------:R-:W-:Y:S05]  /*80a0*/  @!P2 BRA `(.L_x_113) ;  /* 0x000000000048a947 */ /* 0x000fea0003800000 */
[----:B------:R-:W1:Y:S02]  /*80b0*/  LDCU.64 UR4, c[0x0][0x890] ;  /* 0x00011200ff0477ac */ /* 0x000e640008000a00 */
[----:B-1----:R-:W-:-:S04]  /*80c0*/  UISETP.NE.U32.AND UP0, UPT, UR4, URZ, UPT ;  /* 0x000000ff0400728c */ /* 0x002fc8000bf05070 */
[----:B------:R-:W-:-:S09]  /*80d0*/  UISETP.NE.AND.EX UP0, UPT, UR5, URZ, UPT, UP0 ;  /* 0x000000ff0500728c */ /* 0x000fd2000bf05300 */
[----:B------:R-:W-:Y:S05]  /*80e0*/  BRA.U UP0, `(.L_x_114) ;  /* 0x00000001000c7547 */ /* 0x000fea000b800000 */
[----:B------:R-:W-:-:S13]  /*80f0*/  FSETP.NEU.AND P0, PT, R26, RZ, PT ;  /* 0x000000ff1a00720b */ /* 0x000fda0003f0d000 */
[----:B------:R-:W-:Y:S05]  /*8100*/  @!P0 EXIT ;  /* 0x000000000000894d */ /* 0x000fea0003800000 */
[----:B------:R-:W-:Y:S05]  /*8110*/  BRA `(.L_x_113) ;  /* 0x00000000002c7947 */ /* 0x000fea0003800000 */
.L_x_114:
[----:B------:R-:W-:Y:S01]  /*8120*/  ISETP.NE.AND P0, PT, R64, RZ, PT ;  /* 0x000000ff4000720c */ /* 0x000fe20003f05270 */
[----:B------:R-:W-:-:S12]  /*8130*/  BSSY.RECONVERGENT B0, `(.L_x_113) ;  /* 0x0000009000007945 */ /* 0x000fd80003800200 */
[----:B------:R-:W-:Y:S05]  /*8140*/  @P0 BRA `(.L_x_115) ;  /* 0x0000000000140947 */ /* 0x000fea0003800000 */
[----:B------:R-:W1:Y:S02]  /*8150*/  LDCU.64 UR4, c[0x0][0x888] ;  /* 0x00011100ff0477ac */ /* 0x000e640008000a00 */
[----:B-1----:R-:W-:-:S04]  /*8160*/  ISETP.NE.U32.AND P0, PT, RZ, UR4, PT ;  /* 0x00000004ff007c0c */ /* 0x002fc8000bf05070 */
[----:B------:R-:W-:-:S13]  /*8170*/  ISETP.NE.AND.EX P0, PT, RZ, UR5, PT, P0 ;  /* 0x00000005ff007c0c */ /* 0x000fda000bf05300 */
[----:B------:R-:W-:Y:S05]  /*8180*/  @!P0 EXIT ;  /* 0x000000000000894d */ /* 0x000fea0003800000 */
[----:B------:R-:W-:Y:S05]  /*8190*/  BRA `(.L_x_116) ;  /* 0x0000000000087947 */ /* 0x000fea0003800000 */
.L_x_115:
[----:B------:R-:W-:-:S13]  /*81a0*/  FSETP.NEU.AND P0, PT, R26, RZ, PT ;  /* 0x000000ff1a00720b */ /* 0x000fda0003f0d000 */
[----:B------:R-:W-:Y:S05]  /*81b0*/  @!P0 EXIT ;  /* 0x000000000000894d */ /* 0x000fea0003800000 */
.L_x_116:
[----:B------:R-:W-:Y:S05]  /*81c0*/  BSYNC.RECONVERGENT B0 ;  /* 0x0000000000007941 */ /* 0x000fea0003800200 */
.L_x_113:
[----:B------:R-:W1:Y:S01]  /*81d0*/  S2UR UR5, SR_CgaCtaId ;  /* 0x00000000000579c3 */ /* 0x000e620000008800 */
[----:B------:R-:W-:Y:S01]  /*81e0*/  ULEA UR4, UR55, UR48, 0x3 ;  /* 0x0000003037047291 */ /* 0x000fe2000f8e18ff */
[----:B------:R-:W-:-:S04]  /*81f0*/  DEPBAR.LE SB0, 0x0 ;  /* 0x000080000000791a */ /* 0x000fc80000000000 */
[----:B------:R-:W-:-:S04]  /*8200*/  UIADD3 UR4, UPT, UPT, UR4, 0xe8, URZ ;  /* 0x000000e804047890 */ /* 0x000fc8000fffe0ff */
[----:B-1----:R-:W-:-:S09]  /*8210*/  UPRMT UR4, UR5, 0x654, UR4 ;  /* 0x0000065405047896 */ /* 0x002fd20008000004 */
[----:B------:R-:W-:Y:S01]  /*8220*/  SYNCS.ARRIVE.TRANS64.RED.A1T0 RZ, [UR4], RZ ;  /* 0x000000ffffff79a7 */ /* 0x000fe20008100404 */
[----:B------:R-:W-:Y:S05]  /*8230*/  EXIT ;  /* 0x000000000000794d */ /* 0x000fea0003800000 */
.L_x_20:
[----:B------:R-:W-:Y:S07]  /*8240*/  MOV R0, UR33 ;  /* 0x0000002100007c02 */ /* 0x000fee0008000f00 */
.L_x_117:
[----:B-1----:R1:W3:Y:S02]  /*8250*/  SYNCS.PHASECHK.TRANS64.TRYWAIT P0, [R0+URZ+0x68], R4 ;  /* 0x00006804000075a7 */ /* 0x0022e400080011ff */
[----:B---3--:R-:W-:Y:S05]  /*8260*/  @!P0 NANOSLEEP.SYNCS 0x989680 ;  /* 0x009896800000895d */ /* 0x008fea0003900000 */
[----:B------:R-:W3:Y:S02]  /*8270*/  @!P0 SYNCS.PHASECHK.TRANS64 P0, [R0+URZ+0x68], R4 ;  /* 0x00006804000085a7 */ /* 0x000ee400080010ff */
[----:B---3--:R-:W-:Y:S05]  /*8280*/  @!P0 BRA `(.L_x_117) ;  /* 0xfffffffc00f08947 */ /* 0x008fea000383ffff */
[----:B------:R-:W-:Y:S05]  /*8290*/  BRA `(.L_x_19) ;  /* 0xffffff98005c7947 */ /* 0x000fea000383ffff */
.L_x_26:
[----:B-1----:R-:W-:Y:S07]  /*82a0*/  MOV R0, UR25 ;  /* 0x0000001900007c02 */ /* 0x002fee0008000f00 */
.L_x_118:
[----:B-1----:R1:W2:Y:S02]  /*82b0*/  SYNCS.PHASECHK.TRANS64.TRYWAIT P0, [R0+URZ+0x68], R4 ;  /* 0x00006804000075a7 */ /* 0x0022a400080011ff */
[----:B--2---:R-:W-:Y:S05]  /*82c0*/  @!P0 NANOSLEEP.SYNCS 0x989680 ;  /* 0x009896800000895d */ /* 0x004fea0003900000 */
[----:B------:R-:W2:Y:S02]  /*82d0*/  @!P0 SYNCS.PHASECHK.TRANS64 P0, [R0+URZ+0x68], R4 ;  /* 0x00006804000085a7 */ /* 0x000ea400080010ff */
[----:B--2---:R-:W-:Y:S05]  /*82e0*/  @!P0 BRA `(.L_x_118) ;  /* 0xfffffffc00f08947 */ /* 0x004fea000383ffff */
[----:B------:R-:W-:Y:S05]  /*82f0*/  BRA `(.L_x_25) ;  /* 0xffffff9c00707947 */ /* 0x000fea000383ffff */
.L_x_30:
[----:B-1----:R-:W-:-:S07]  /*8300*/  MOV R0, UR36 ;  /* 0x0000002400007c02 */ /* 0x002fce0008000f00 */
.L_x_119:
[----:B-1----:R1:W2:Y:S02]  /*8310*/  SYNCS.PHASECHK.TRANS64.TRYWAIT P0, [R0+URZ+0x110], R3 ;  /* 0x00011003000075a7 */ /* 0x0022a400080011ff */
[----:B--2---:R-:W-:Y:S05]  /*8320*/  @!P0 NANOSLEEP.SYNCS 0x989680 ;  /* 0x009896800000895d */ /* 0x004fea0003900000 */
[----:B------:R-:W2:Y:S02]  /*8330*/  @!P0 SYNCS.PHASECHK.TRANS64 P0, [R0+URZ+0x110], R3 ;  /* 0x00011003000085a7 */ /* 0x000ea400080010ff */
[----:B--2---:R-:W-:Y:S05]  /*8340*/  @!P0 BRA `(.L_x_119) ;  /* 0xfffffffc00f08947 */ /* 0x004fea000383ffff */
[----:B------:R-:W-:Y:S05]  /*8350*/  BRA `(.L_x_120) ;  /* 0xffffffa000287947 */ /* 0x000fea000383ffff */
.L_x_34:
[----:B------:R-:W-:-:S07]  /*8360*/  MOV R0, UR4 ;  /* 0x0000000400007c02 */ /* 0x000fce0008000f00 */
.L_x_121:
[----:B-1----:R1:W2:Y:S02]  /*8370*/  SYNCS.PHASECHK.TRANS64.TRYWAIT P0, [R0+URZ], R2 ;  /* 0x00000002000075a7 */ /* 0x0022a400080011ff */
[----:B--2---:R-:W-:Y:S05]  /*8380*/  @!P0 NANOSLEEP.SYNCS 0x989680 ;  /* 0x009896800000895d */ /* 0x004fea0003900000 */
[----:B------:R-:W2:Y:S02]  /*8390*/  @!P0 SYNCS.PHASECHK.TRANS64 P0, [R0+URZ], R2 ;  /* 0x00000002000085a7 */ /* 0x000ea400080010ff */
[----:B--2---:R-:W-:Y:S05]  /*83a0*/  @!P0 BRA `(.L_x_121) ;  /* 0xfffffffc00f08947 */ /* 0x004fea000383ffff */
[----:B------:R-:W-:Y:S05]  /*83b0*/  BRA `(.L_x_122) ;  /* 0xffffffa400bc7947 */ /* 0x000fea000383ffff */
.L_x_35:
[----:B------:R-:W-:-:S07]  /*83c0*/  MOV R0, UR5 ;  /* 0x0000000500007c02 */ /* 0x000fce0008000f00 */
.L_x_123:
[----:B-1----:R1:W2:Y:S02]  /*83d0*/  SYNCS.PHASECHK.TRANS64.TRYWAIT P0, [R0+URZ], R2 ;  /* 0x00000002000075a7 */ /* 0x0022a400080011ff */
[----:B--2---:R-:W-:Y:S05]  /*83e0*/  @!P0 NANOSLEEP.SYNCS 0x989680 ;  /* 0x009896800000895d */ /* 0x004fea0003900000 */
[----:B------:R-:W2:Y:S02]  /*83f0*/  @!P0 SYNCS.PHASECHK.TRANS64 P0, [R0+URZ], R2 ;  /* 0x00000002000085a7 */ /* 0x000ea400080010ff */
[----:B--2---:R-:W-:Y:S05]  /*8400*/  @!P0 BRA `(.L_x_123) ;  /* 0xfffffffc00f08947 */ /* 0x004fea000383ffff */
[----:B------:R-:W-:Y:S05]  /*8410*/  BRA `(.L_x_124) ;  /* 0xffffffa400cc7947 */ /* 0x000fea000383ffff */
.L_x_36:
[----:B------:R-:W-:-:S07]  /*8420*/  MOV R0, UR5 ;  /* 0x0000000500007c02 */ /* 0x000fce0008000f00 */
.L_x_125:
[----:B-1----:R1:W2:Y:S02]  /*8430*/  SYNCS.PHASECHK.TRANS64.TRYWAIT P0, [R0+URZ], R2 ;  /* 0x00000002000075a7 */ /* 0x0022a400080011ff */
[----:B--2---:R-:W-:Y:S05]  /*8440*/  @!P0 NANOSLEEP.SYNCS 0x989680 ;  /* 0x009896800000895d */ /* 0x004fea0003900000 */
[----:B------:R-:W2:Y:S02]  /*8450*/  @!P0 SYNCS.PHASECHK.TRANS64 P0, [R0+URZ], R2 ;  /* 0x00000002000085a7 */ /* 0x000ea400080010ff */
[----:B--2---:R-:W-:Y:S05]  /*8460*/  @!P0 BRA `(.L_x_125) ;  /* 0xfffffffc00f08947 */ /* 0x004fea000383ffff */
[----:B------:R-:W-:Y:S05]  /*8470*/  BRA `(.L_x_126) ;  /* 0xffffffa400dc7947 */ /* 0x000fea000383ffff */
.L_x_37:
[----:B------:R-:W-:-:S07]  /*8480*/  MOV R0, UR5 ;  /* 0x0000000500007c02 */ /* 0x000fce0008000f00 */
.L_x_127:
[----:B-1----:R1:W2:Y:S02]  /*8490*/  SYNCS.PHASECHK.TRANS64.TRYWAIT P0, [R0+URZ], R2 ;  /* 0x00000002000075a7 */ /* 0x0022a400080011ff */
[----:B--2---:R-:W-:Y:S05]  /*84a0*/  @!P0 NANOSLEEP.SYNCS 0x989680 ;  /* 0x009896800000895d */ /* 0x004fea0003900000 */
[----:B------:R-:W2:Y:S02]  /*84b0*/  @!P0 SYNCS.PHASECHK.TRANS64 P0, [R0+URZ], R2 ;  /* 0x00000002000085a7 */ /* 0x000ea400080010ff */
[----:B--2---:R-:W-:Y:S05]  /*84c0*/  @!P0 BRA `(.L_x_127) ;  /* 0xfffffffc00f08947 */ /* 0x004fea000383ffff */
[----:B------:R-:W-:Y:S05]  /*84d0*/  BRA `(.L_x_128) ;  /* 0xffffffa400ec7947 */ /* 0x000fea000383ffff */
.L_x_38:
[----:B------:R-:W-:-:S07]  /*84e0*/  MOV R0, UR5 ;  /* 0x0000000500007c02 */ /* 0x000fce0008000f00 */
.L_x_129:
[----:B-1----:R1:W2:Y:S02]  /*84f0*/  SYNCS.PHASECHK.TRANS64.TRYWAIT P0, [R0+URZ], R2 ;  /* 0x00000002000075a7 */ /* 0x0022a400080011ff */
[----:B--2---:R-:W-:Y:S05]  /*8500*/  @!P0 NANOSLEEP.SYNCS 0x989680 ;  /* 0x009896800000895d */ /* 0x004fea0003900000 */
[----:B------:R-:W2:Y:S02]  /*8510*/  @!P0 SYNCS.PHASECHK.TRANS64 P0, [R0+URZ], R2 ;  /* 0x00000002000085a7 */ /* 0x000ea400080010ff */
[----:B--2---:R-:W-:Y:S05]  /*8520*/  @!P0 BRA `(.L_x_129) ;  /* 0xfffffffc00f08947 */ /* 0x004fea000383ffff */
[----:B------:R-:W-:Y:S05]  /*8530*/  BRA `(.L_x_130) ;  /* 0xffffffa400fc7947 */ /* 0x000fea000383ffff */
.L_x_39:
[----:B------:R-:W-:-:S07]  /*8540*/  MOV R0, UR5 ;  /* 0x0000000500007c02 */ /* 0x000fce0008000f00 */
.L_x_131:
[----:B-1----:R1:W2:Y:S02]  /*8550*/  SYNCS.PHASECHK.TRANS64.TRYWAIT P0, [R0+URZ], R2 ;  /* 0x00000002000075a7 */ /* 0x0022a400080011ff */
[----:B--2---:R-:W-:Y:S05]  /*8560*/  @!P0 NANOSLEEP.SYNCS 0x989680 ;  /* 0x009896800000895d */ /* 0x004fea0003900000 */
[----:B------:R-:W2:Y:S02]  /*8570*/  @!P0 SYNCS.PHASECHK.TRANS64 P0, [R0+URZ], R2 ;  /* 0x00000002000085a7 */ /* 0x000ea400080010ff */
[----:B--2---:R-:W-:Y:S05]  /*8580*/  @!P0 BRA `(.L_x_131) ;  /* 0xfffffffc00f08947 */ /* 0x004fea000383ffff */
[----:B------:R-:W-:Y:S05]  /*8590*/  BRA `(.L_x_132) ;  /* 0xffffffa8000c7947 */ /* 0x000fea000383ffff */
.L_x_40:
[----:B------:R-:W-:-:S07]  /*85a0*/  MOV R0, UR5 ;  /* 0x0000000500007c02 */ /* 0x000fce0008000f00 */
.L_x_133:
[----:B-1----:R1:W2:Y:S02]  /*85b0*/  SYNCS.PHASECHK.TRANS64.TRYWAIT P0, [R0+URZ], R2 ;  /* 0x00000002000075a7 */ /* 0x0022a400080011ff */
[----:B--2---:R-:W-:Y:S05]  /*85c0*/  @!P0 NANOSLEEP.SYNCS 0x989680 ;  /* 0x009896800000895d */ /* 0x004fea0003900000 */
[----:B------:R-:W2:Y:S02]  /*85d0*/  @!P0 SYNCS.PHASECHK.TRANS64 P0, [R0+URZ], R2 ;  /* 0x00000002000085a7 */ /* 0x000ea400080010ff */
[----:B--2---:R-:W-:Y:S05]  /*85e0*/  @!P0 BRA `(.L_x_133) ;  /* 0xfffffffc00f08947 */ /* 0x004fea000383ffff */
[----:B------:R-:W-:Y:S05]  /*85f0*/  BRA `(.L_x_134) ;  /* 0xffffffa8001c7947 */ /* 0x000fea000383ffff */
.L_x_41:
[----:B------:R-:W-:-:S07]  /*8600*/  MOV R0, UR5 ;  /* 0x0000000500007c02 */ /* 0x000fce0008000f00 */
.L_x_135:
[----:B-1----:R1:W2:Y:S02]  /*8610*/  SYNCS.PHASECHK.TRANS64.TRYWAIT P0, [R0+URZ], R2 ;  /* 0x00000002000075a7 */ /* 0x0022a400080011ff */
[----:B--2---:R-:W-:Y:S05]  /*8620*/  @!P0 NANOSLEEP.SYNCS 0x989680 ;  /* 0x009896800000895d */ /* 0x004fea0003900000 */
[----:B------:R-:W2:Y:S02]  /*8630*/  @!P0 SYNCS.PHASECHK.TRANS64 P0, [R0+URZ], R2 ;  /* 0x00000002000085a7 */ /* 0x000ea400080010ff */
[----:B--2---:R-:W-:Y:S05]  /*8640*/  @!P0 BRA `(.L_x_135) ;  /* 0xfffffffc00f08947 */ /* 0x004fea000383ffff */
[----:B------:R-:W-:Y:S05]  /*8650*/  BRA `(.L_x_136) ;  /* 0xffffffa8002c7947 */ /* 0x000fea000383ffff */
.L_x_42:
[----:B------:R-:W-:-:S07]  /*8660*/  MOV R0, UR5 ;  /* 0x0000000500007c02 */ /* 0x000fce0008000f00 */
.L_x_137:
[----:B-1----:R1:W2:Y:S02]  /*8670*/  SYNCS.PHASECHK.TRANS64.TRYWAIT P0, [R0+URZ], R2 ;  /* 0x00000002000075a7 */ /* 0x0022a400080011ff */
[----:B--2---:R-:W-:Y:S05]  /*8680*/  @!P0 NANOSLEEP.SYNCS 0x989680 ;  /* 0x009896800000895d */ /* 0x004fea0003900000 */
[----:B------:R-:W2:Y:S02]  /*8690*/  @!P0 SYNCS.PHASECHK.TRANS64 P0, [R0+URZ], R2 ;  /* 0x00000002000085a7 */ /* 0x000ea400080010ff */
[----:B--2---:R-:W-:Y:S05]  /*86a0*/  @!P0 BRA `(.L_x_137) ;  /* 0xfffffffc00f08947 */ /* 0x004fea000383ffff */
[----:B------:R-:W-:Y:S05]  /*86b0*/  BRA `(.L_x_138) ;  /* 0xffffffa8003c7947 */ /* 0x000fea000383ffff */
.L_x_43:
[----:B------:R-:W-:-:S07]  /*86c0*/  MOV R0, UR5 ;  /* 0x0000000500007c02 */ /* 0x000fce0008000f00 */
.L_x_139:
[----:B-1----:R1:W2:Y:S02]  /*86d0*/  SYNCS.PHASECHK.TRANS64.TRYWAIT P0, [R0+URZ], R2 ;  /* 0x00000002000075a7 */ /* 0x0022a400080011ff */
[----:B--2---:R-:W-:Y:S05]  /*86e0*/  @!P0 NANOSLEEP.SYNCS 0x989680 ;  /* 0x009896800000895d */ /* 0x004fea0003900000 */
[----:B------:R-:W2:Y:S02]  /*86f0*/  @!P0 SYNCS.PHASECHK.TRANS64 P0, [R0+URZ], R2 ;  /* 0x00000002000085a7 */ /* 0x000ea400080010ff */
[----:B--2---:R-:W-:Y:S05]  /*8700*/  @!P0 BRA `(.L_x_139) ;  /* 0xfffffffc00f08947 */ /* 0x004fea000383ffff */
[----:B------:R-:W-:Y:S05]  /*8710*/  BRA `(.L_x_140) ;  /* 0xffffffa8004c7947 */ /* 0x000fea000383ffff */
.L_x_44:
[----:B------:R-:W-:-:S07]  /*8720*/  MOV R0, UR5 ;  /* 0x0000000500007c02 */ /* 0x000fce0008000f00 */
.L_x_141:
[----:B-1----:R1:W2:Y:S02]  /*8730*/  SYNCS.PHASECHK.TRANS64.TRYWAIT P0, [R0+URZ], R2 ;  /* 0x00000002000075a7 */ /* 0x0022a400080011ff */
[----:B--2---:R-:W-:Y:S05]  /*8740*/  @!P0 NANOSLEEP.SYNCS 0x989680 ;  /* 0x009896800000895d */ /* 0x004fea0003900000 */
[----:B------:R-:W2:Y:S02]  /*8750*/  @!P0 SYNCS.PHASECHK.TRANS64 P0, [R0+URZ], R2 ;  /* 0x00000002000085a7 */ /* 0x000ea400080010ff */
[----:B--2---:R-:W-:Y:S05]  /*8760*/  @!P0 BRA `(.L_x_141) ;  /* 0xfffffffc00f08947 */ /* 0x004fea000383ffff */
[----:B------:R-:W-:Y:S05]  /*8770*/  BRA `(.L_x_142) ;  /* 0xffffffa8005c7947 */ /* 0x000fea000383ffff */
.L_x_45:
[----:B------:R-:W-:-:S07]  /*8780*/  MOV R0, UR5 ;  /* 0x0000000500007c02 */ /* 0x000fce0008000f00 */
.L_x_143:
[----:B-1----:R1:W2:Y:S02]  /*8790*/  SYNCS.PHASECHK.TRANS64.TRYWAIT P0, [R0+URZ], R2 ;  /* 0x00000002000075a7 */ /* 0x0022a400080011ff */
[----:B--2---:R-:W-:Y:S05]  /*87a0*/  @!P0 NANOSLEEP.SYNCS 0x989680 ;  /* 0x009896800000895d */ /* 0x004fea0003900000 */
[----:B------:R-:W2:Y:S02]  /*87b0*/  @!P0 SYNCS.PHASECHK.TRANS64 P0, [R0+URZ], R2 ;  /* 0x00000002000085a7 */ /* 0x000ea400080010ff */
[----:B--2---:R-:W-:Y:S05]  /*87c0*/  @!P0 BRA `(.L_x_143) ;  /* 0xfffffffc00f08947 */ /* 0x004fea000383ffff */
[----:B------:R-:W-:Y:S05]  /*87d0*/  BRA `(.L_x_144) ;  /* 0xffffffa8006c7947 */ /* 0x000fea000383ffff */
.L_x_48:
[----:B------:R-:W-:-:S07]  /*87e0*/  MOV R4, UR4 ;  /* 0x0000000400047c02 */ /* 0x000fce0008000f00 */
.L_x_145:
[----:B--2---:R2:W3:Y:S02]  /*87f0*/  SYNCS.PHASECHK.TRANS64.TRYWAIT P1, [R4+URZ+0x118], R6 ;  /* 0x00011806040075a7 */ /* 0x0044e400080211ff */
[----:B---3--:R-:W-:Y:S05]  /*8800*/  @!P1 NANOSLEEP.SYNCS 0x989680 ;  /* 0x009896800000995d */ /* 0x008fea0003900000 */
[----:B------:R-:W3:Y:S02]  /*8810*/  @!P1 SYNCS.PHASECHK.TRANS64 P1, [R4+URZ+0x118], R6 ;  /* 0x00011806040095a7 */ /* 0x000ee400080210ff */
[----:B---3--:R-:W-:Y:S05]  /*8820*/  @!P1 BRA `(.L_x_145) ;  /* 0xfffffffc00f09947 */ /* 0x008fea000383ffff */
[----:B------:R-:W-:Y:S05]  /*8830*/  BRA `(.L_x_146) ;  /* 0xffffffa800dc7947 */ /* 0x000fea000383ffff */
.L_x_49:
[----:B--2---:R-:W-:-:S07]  /*8840*/  MOV R4, UR4 ;  /* 0x0000000400047c02 */ /* 0x004fce0008000f00 */
.L_x_147:
[----:B--2---:R2:W3:Y:S02]  /*8850*/  SYNCS.PHASECHK.TRANS64.TRYWAIT P1, [R4+URZ+0x110], R5 ;  /* 0x00011005040075a7 */ /* 0x0044e400080211ff */
[----:B---3--:R-:W-:Y:S05]  /*8860*/  @!P1 NANOSLEEP.SYNCS 0x989680 ;  /* 0x009896800000995d */ /* 0x008fea0003900000 */
[----:B------:R-:W3:Y:S02]  /*8870*/  @!P1 SYNCS.PHASECHK.TRANS64 P1, [R4+URZ+0x110], R5 ;  /* 0x00011005040095a7 */ /* 0x000ee400080210ff */
[----:B---3--:R-:W-:Y:S05]  /*8880*/  @!P1 BRA `(.L_x_147) ;  /* 0xfffffffc00f09947 */ /* 0x008fea000383ffff */
[----:B------:R-:W-:Y:S05]  /*8890*/  BRA `(.L_x_148) ;  /* 0xffffffa800e47947 */ /* 0x000fea000383ffff */
.L_x_57:
[----:B------:R-:W-:-:S07]  /*88a0*/  MOV R0, UR21 ;  /* 0x0000001500007c02 */ /* 0x000fce0008000f00 */
.L_x_149:
[----:B--2---:R2:W3:Y:S02]  /*88b0*/  SYNCS.PHASECHK.TRANS64.TRYWAIT P0, [R0+URZ+0x110], R2 ;  /* 0x00011002000075a7 */ /* 0x0044e400080011ff */
[----:B---3--:R-:W-:Y:S05]  /*88c0*/  @!P0 NANOSLEEP.SYNCS 0x989680 ;  /* 0x009896800000895d */ /* 0x008fea0003900000 */
[----:B------:R-:W3:Y:S02]  /*88d0*/  @!P0 SYNCS.PHASECHK.TRANS64 P0, [R0+URZ+0x110], R2 ;  /* 0x00011002000085a7 */ /* 0x000ee400080010ff */
[----:B---3--:R-:W-:Y:S05]  /*88e0*/  @!P0 BRA `(.L_x_149) ;  /* 0xfffffffc00f08947 */ /* 0x008fea000383ffff */
[----:B------:R-:W-:Y:S05]  /*88f0*/  BRA `(.L_x_150) ;  /* 0xffffffb000647947 */ /* 0x000fea000383ffff */
.L_x_58:
[----:B------:R-:W-:-:S07]  /*8900*/  MOV R0, UR25 ;  /* 0x0000001900007c02 */ /* 0x000fce0008000f00 */
.L_x_151:
[----:B--2---:R2:W3:Y:S02]  /*8910*/  SYNCS.PHASECHK.TRANS64.TRYWAIT P0, [R0+URZ+0x130], R2 ;  /* 0x00013002000075a7 */ /* 0x0044e400080011ff */
[----:B---3--:R-:W-:Y:S05]  /*8920*/  @!P0 NANOSLEEP.SYNCS 0x989680 ;  /* 0x009896800000895d */ /* 0x008fea0003900000 */
[----:B------:R-:W3:Y:S02]  /*8930*/  @!P0 SYNCS.PHASECHK.TRANS64 P0, [R0+URZ+0x130], R2 ;  /* 0x00013002000085a7 */ /* 0x000ee400080010ff */
[----:B---3--:R-:W-:Y:S05]  /*8940*/  @!P0 BRA `(.L_x_151) ;  /* 0xfffffffc00f08947 */ /* 0x008fea000383ffff */
[----:B------:R-:W-:Y:S05]  /*8950*/  BRA `(.L_x_152) ;  /* 0xffffffb0007c7947 */ /* 0x000fea000383ffff */
.L_x_61:
[----:B--2---:R-:W-:Y:S07]  /*8960*/  MOV R0, UR17 ;  /* 0x0000001100007c02 */ /* 0x004fee0008000f00 */
.L_x_153:
[----:B--2---:R2:W3:Y:S02]  /*8970*/  SYNCS.PHASECHK.TRANS64.TRYWAIT P0, [R0+URZ], R3 ;  /* 0x00000003000075a7 */ /* 0x0044e400080011ff */
[----:B---3--:R-:W-:Y:S05]  /*8980*/  @!P0 NANOSLEEP.SYNCS 0x989680 ;  /* 0x009896800000895d */ /* 0x008fea0003900000 */
[----:B------:R-:W3:Y:S02]  /*8990*/  @!P0 SYNCS.PHASECHK.TRANS64 P0, [R0+URZ], R3 ;  /* 0x00000003000085a7 */ /* 0x000ee400080010ff */
[----:B---3--:R-:W-:Y:S05]  /*89a0*/  @!P0 BRA `(.L_x_153) ;  /* 0xfffffffc00f08947 */ /* 0x008fea000383ffff */
[----:B------:R-:W-:Y:S05]  /*89b0*/  BRA `(.L_x_60) ;  /* 0xffffffb000ac7947 */ /* 0x000fea000383ffff */
.L_x_64:
[----:B------:R-:W-:-:S07]  /*89c0*/  MOV R0, UR4 ;  /* 0x0000000400007c02 */ /* 0x000fce0008000f00 */
.L_x_154:
[----:B--2---:R2:W4:Y:S02]  /*89d0*/  SYNCS.PHASECHK.TRANS64.TRYWAIT P0, [R0+URZ], R2 ;  /* 0x00000002000075a7 */ /* 0x00452400080011ff */
[----:B----4-:R-:W-:Y:S05]  /*89e0*/  @!P0 NANOSLEEP.SYNCS 0x989680 ;  /* 0x009896800000895d */ /* 0x010fea0003900000 */
[----:B------:R-:W4:Y:S02]  /*89f0*/  @!P0 SYNCS.PHASECHK.TRANS64 P0, [R0+URZ], R2 ;  /* 0x00000002000085a7 */ /* 0x000f2400080010ff */
[----:B----4-:R-:W-:Y:S05]  /*8a00*/  @!P0 BRA `(.L_x_154) ;  /* 0xfffffffc00f08947 */ /* 0x010fea000383ffff */
[----:B------:R-:W-:Y:S05]  /*8a10*/  BRA `(.L_x_155) ;  /* 0xffffffb400a07947 */ /* 0x000fea000383ffff */
.L_x_65:
[----:B------:R-:W-:-:S07]  /*8a20*/  MOV R0, UR4 ;  /* 0x0000000400007c02 */ /* 0x000fce0008000f00 */
.L_x_156:
[----:B--2---:R2:W3:Y:S02]  /*8a30*/  SYNCS.PHASECHK.TRANS64.TRYWAIT P0, [R0+URZ], R2 ;  /* 0x00000002000075a7 */ /* 0x0044e400080011ff */
[----:B---3--:R-:W-:Y:S05]  /*8a40*/  @!P0 NANOSLEEP.SYNCS 0x989680 ;  /* 0x009896800000895d */ /* 0x008fea0003900000 */
[----:B------:R-:W3:Y:S02]  /*8a50*/  @!P0 SYNCS.PHASECHK.TRANS64 P0, [R0+URZ], R2 ;  /* 0x00000002000085a7 */ /* 0x000ee400080010ff */
[----:B---3--:R-:W-:Y:S05]  /*8a60*/  @!P0 BRA `(.L_x_156) ;  /* 0xfffffffc00f08947 */ /* 0x008fea000383ffff */
[----:B------:R-:W-:Y:S05]  /*8a70*/  BRA `(.L_x_157) ;  /* 0xffffffb400ac7947 */ /* 0x000fea000383ffff */
.L_x_70:
[----:B------:R-:W-:Y:S07]  /*8a80*/  MOV R0, UR22 ;  /* 0x0000001600007c02 */ /* 0x000fee0008000f00 */
.L_x_158:
[----:B-1----:R1:W2:Y:S02]  /*8a90*/  SYNCS.PHASECHK.TRANS64.TRYWAIT P0, [R0+URZ+0x110], R4 ;  /* 0x00011004000075a7 */ /* 0x0022a400080011ff */
[----:B--2---:R-:W-:Y:S05]  /*8aa0*/  @!P0 NANOSLEEP.SYNCS 0x989680 ;  /* 0x009896800000895d */ /* 0x004fea0003900000 */
[----:B------:R-:W2:Y:S02]  /*8ab0*/  @!P0 SYNCS.PHASECHK.TRANS64 P0, [R0+URZ+0x110], R4 ;  /* 0x00011004000085a7 */ /* 0x000ea400080010ff */
[----:B--2---:R-:W-:Y:S05]  /*8ac0*/  @!P0 BRA `(.L_x_158) ;  /* 0xfffffffc00f08947 */ /* 0x004fea000383ffff */
[----:B------:R-:W-:Y:S05]  /*8ad0*/  BRA `(.L_x_159) ;  /* 0xffffffbc00307947 */ /* 0x000fea000383ffff */
.L_x_73:
[----:B------:R-:W-:Y:S07]  /*8ae0*/  MOV R9, UR22 ;  /* 0x0000001600097c02 */ /* 0x000fee0008000f00 */
.L_x_160:
[----:B-1----:R1:W2:Y:S02]  /*8af0*/  SYNCS.PHASECHK.TRANS64.TRYWAIT P1, [R9+URZ+0x108], R10 ;  /* 0x0001080a090075a7 */ /* 0x0022a400080211ff */
[----:B--2---:R-:W-:Y:S05]  /*8b00*/  @!P1 NANOSLEEP.SYNCS 0x989680 ;  /* 0x009896800000995d */ /* 0x004fea0003900000 */
[----:B------:R-:W2:Y:S02]  /*8b10*/  @!P1 SYNCS.PHASECHK.TRANS64 P1, [R9+URZ+0x108], R10 ;  /* 0x0001080a090095a7 */ /* 0x000ea400080210ff */
[----:B--2---:R-:W-:Y:S05]  /*8b20*/  @!P1 BRA `(.L_x_160) ;  /* 0xfffffffc00f09947 */ /* 0x004fea000383ffff */
[----:B------:R-:W-:Y:S05]  /*8b30*/  BRA `(.L_x_72) ;  /* 0xffffffc000807947 */ /* 0x000fea000383ffff */
.L_x_76:
[----:B------:R-:W-:Y:S07]  /*8b40*/  MOV R0, UR4 ;  /* 0x0000000400007c02 */ /* 0x000fee0008000f00 */
.L_x_161:
[----:B-1----:R1:W2:Y:S02]  /*8b50*/  SYNCS.PHASECHK.TRANS64.TRYWAIT P1, [R0+URZ+0xe8], R9 ;  /* 0x0000e809000075a7 */ /* 0x0022a400080211ff */
[----:B--2---:R-:W-:Y:S05]  /*8b60*/  @!P1 NANOSLEEP.SYNCS 0x989680 ;  /* 0x009896800000995d */ /* 0x004fea0003900000 */
[----:B------:R-:W2:Y:S02]  /*8b70*/  @!P1 SYNCS.PHASECHK.TRANS64 P1, [R0+URZ+0xe8], R9 ;  /* 0x0000e809000095a7 */ /* 0x000ea400080210ff */
[----:B--2---:R-:W-:Y:S05]  /*8b80*/  @!P1 BRA `(.L_x_161) ;  /* 0xfffffffc00f09947 */ /* 0x004fea000383ffff */
[----:B------:R-:W-:Y:S05]  /*8b90*/  BRA `(.L_x_162) ;  /* 0xffffffc4009c7947 */ /* 0x000fea000383ffff */
.L_x_77:
[----:B------:R-:W-:Y:S07]  /*8ba0*/  MOV R0, UR5 ;  /* 0x0000000500007c02 */ /* 0x000fee0008000f00 */
.L_x_163:
[----:B-1----:R1:W2:Y:S02]  /*8bb0*/  SYNCS.PHASECHK.TRANS64.TRYWAIT P0, [R0+URZ+0xe8], R9 ;  /* 0x0000e809000075a7 */ /* 0x0022a400080011ff */
[----:B--2---:R-:W-:Y:S05]  /*8bc0*/  @!P0 NANOSLEEP.SYNCS 0x989680 ;  /* 0x009896800000895d */ /* 0x004fea0003900000 */
[----:B------:R-:W2:Y:S02]  /*8bd0*/  @!P0 SYNCS.PHASECHK.TRANS64 P0, [R0+URZ+0xe8], R9 ;  /* 0x0000e809000085a7 */ /* 0x000ea400080010ff */
[----:B--2---:R-:W-:Y:S05]  /*8be0*/  @!P0 BRA `(.L_x_163) ;  /* 0xfffffffc00f08947 */ /* 0x004fea000383ffff */
[----:B------:R-:W-:Y:S05]  /*8bf0*/  BRA `(.L_x_164) ;  /* 0xffffffc800047947 */ /* 0x000fea000383ffff */
.L_x_79:
[----:B------:R-:W-:-:S07]  /*8c00*/  MOV R0, UR4 ;  /* 0x0000000400007c02 */ /* 0x000fce0008000f00 */
.L_x_165:
[----:B--2---:R2:W3:Y:S02]  /*8c10*/  SYNCS.PHASECHK.TRANS64.TRYWAIT P0, [R0+URZ], R2 ;  /* 0x00000002000075a7 */ /* 0x0044e400080011ff */
[----:B---3--:R-:W-:Y:S05]  /*8c20*/  @!P0 NANOSLEEP.SYNCS 0x989680 ;  /* 0x009896800000895d */ /* 0x008fea0003900000 */
[----:B------:R-:W3:Y:S02]  /*8c30*/  @!P0 SYNCS.PHASECHK.TRANS64 P0, [R0+URZ], R2 ;  /* 0x00000002000085a7 */ /* 0x000ee400080010ff */
[----:B---3--:R-:W-:Y:S05]  /*8c40*/  @!P0 BRA `(.L_x_165) ;  /* 0xfffffffc00f08947 */ /* 0x008fea000383ffff */
[----:B------:R-:W-:Y:S05]  /*8c50*/  BRA `(.L_x_166) ;  /* 0xffffffc800887947 */ /* 0x000fea000383ffff */
.L_x_80:
[----:B--2---:R2:W3:Y:S02]  /*8c60*/  SYNCS.PHASECHK.TRANS64.TRYWAIT P0, [R2+URZ], R3 ;  /* 0x00000003020075a7 */ /* 0x0044e400080011ff */
[----:B---3--:R-:W-:Y:S05]  /*8c70*/  @!P0 NANOSLEEP.SYNCS 0x989680 ;  /* 0x009896800000895d */ /* 0x008fea0003900000 */
[----:B------:R-:W3:Y:S02]  /*8c80*/  @!P0 SYNCS.PHASECHK.TRANS64 P0, [R2+URZ], R3 ;  /* 0x00000003020085a7 */ /* 0x000ee400080010ff */
[----:B---3--:R-:W-:Y:S05]  /*8c90*/  @!P0 BRA `(.L_x_80) ;  /* 0xfffffffc00f08947 */ /* 0x008fea000383ffff */
[----:B------:R-:W-:Y:S05]  /*8ca0*/  BRA `(.L_x_167) ;  /* 0xffffffc800b47947 */ /* 0x000fea000383ffff */
.L_x_82:
[----:B------:R-:W-:Y:S07]  /*8cb0*/  MOV R0, UR48 ;  /* 0x0000003000007c02 */ /* 0x000fee0008000f00 */
.L_x_168:
[----:B-1----:R1:W2:Y:S02]  /*8cc0*/  SYNCS.PHASECHK.TRANS64.TRYWAIT P0, [R0+URZ+0x110], R2 ;  /* 0x00011002000075a7 */ /* 0x0022a400080011ff */
[----:B--2---:R-:W-:Y:S05]  /*8cd0*/  @!P0 NANOSLEEP.SYNCS 0x989680 ;  /* 0x009896800000895d */ /* 0x004fea0003900000 */
[----:B------:R-:W2:Y:S02]  /*8ce0*/  @!P0 SYNCS.PHASECHK.TRANS64 P0, [R0+URZ+0x110], R2 ;  /* 0x00011002000085a7 */ /* 0x000ea400080010ff */
[----:B--2---:R-:W-:Y:S05]  /*8cf0*/  @!P0 BRA `(.L_x_168) ;  /* 0xfffffffc00f08947 */ /* 0x004fea000383ffff */
[----:B------:R-:W-:Y:S05]  /*8d00*/  BRA `(.L_x_169) ;  /* 0xffffffcc00a07947 */ /* 0x000fea000383ffff */
.L_x_92:
[----:B-1----:R1:W2:Y:S02]  /*8d10*/  SYNCS.PHASECHK.TRANS64.TRYWAIT P1, [R0+URZ+0xd0], R4 ;  /* 0x0000d004000075a7 */ /* 0x0022a400080211ff */
[----:B--2---:R-:W-:Y:S05]  /*8d20*/  @!P1 NANOSLEEP.SYNCS 0x989680 ;  /* 0x009896800000995d */ /* 0x004fea0003900000 */
[----:B------:R-:W2:Y:S02]  /*8d30*/  @!P1 SYNCS.PHASECHK.TRANS64 P1, [R0+URZ+0xd0], R4 ;  /* 0x0000d004000095a7 */ /* 0x000ea400080210ff */
[----:B--2---:R-:W-:Y:S05]  /*8d40*/  @!P1 BRA `(.L_x_92) ;  /* 0xfffffffc00f09947 */ /* 0x004fea000383ffff */
[----:B------:R-:W-:Y:S05]  /*8d50*/  BRA `(.L_x_91) ;  /* 0xffffffdc00bc7947 */ /* 0x000fea000383ffff */
.L_x_94:
[----:B-1----:R1:W4:Y:S02]  /*8d60*/  SYNCS.PHASECHK.TRANS64.TRYWAIT P1, [R27+URZ+0x120], R3 ;  /* 0x000120031b0075a7 */ /* 0x00232400080211ff */
[----:B----4-:R-:W-:Y:S05]  /*8d70*/  @!P1 NANOSLEEP.SYNCS 0x989680 ;  /* 0x009896800000995d */ /* 0x010fea0003900000 */
[----:B------:R-:W4:Y:S02]  /*8d80*/  @!P1 SYNCS.PHASECHK.TRANS64 P1, [R27+URZ+0x120], R3 ;  /* 0x000120031b0095a7 */ /* 0x000f2400080210ff */
[----:B----4-:R-:W-:Y:S05]  /*8d90*/  @!P1 BRA `(.L_x_94) ;  /* 0xfffffffc00f09947 */ /* 0x010fea000383ffff */
[----:B------:R-:W-:Y:S05]  /*8da0*/  BRA `(.L_x_93) ;  /* 0xffffffe0000c7947 */ /* 0x000fea000383ffff */
.L_x_105:
[----:B-1----:R1:W2:Y:S02]  /*8db0*/  SYNCS.PHASECHK.TRANS64.TRYWAIT P1, [R3+URZ+0xd0], R67 ;  /* 0x0000d043030075a7 */ /* 0x0022a400080211ff */
[----:B--2---:R-:W-:Y:S05]  /*8dc0*/  @!P1 NANOSLEEP.SYNCS 0x989680 ;  /* 0x009896800000995d */ /* 0x004fea0003900000 */
[----:B------:R-:W2:Y:S02]  /*8dd0*/  @!P1 SYNCS.PHASECHK.TRANS64 P1, [R3+URZ+0xd0], R67 ;  /* 0x0000d043030095a7 */ /* 0x000ea400080210ff */
[----:B--2---:R-:W-:Y:S05]  /*8de0*/  @!P1 BRA `(.L_x_105) ;  /* 0xfffffffc00f09947 */ /* 0x004fea000383ffff */
[----:B------:R-:W-:Y:S05]  /*8df0*/  BRA `(.L_x_104) ;  /* 0xffffffe8002c7947 */ /* 0x000fea000383ffff */
        .weak           $__internal_0_$__cuda_sm10x_tcgen05_guardrail_trap_col_being_dealloced_not_returned_by_alloc
        .type           $__internal_0_$__cuda_sm10x_tcgen05_guardrail_trap_col_being_dealloced_not_returned_by_alloc,@function
        .size           $__internal_0_$__cuda_sm10x_tcgen05_guardrail_trap_col_being_dealloced_not_returned_by_alloc,($__internal_1_$__cuda_sm10x_tcgen05_guardrail_trap_phase_invalid_during_alloc - $__internal_0_$__cuda_sm10x_tcgen05_guardrail_trap_col_being_dealloced_not_returned_by_alloc)
$__internal_0_$__cuda_sm10x_tcgen05_guardrail_trap_col_being_dealloced_not_returned_by_alloc:
[----:B------:R-:W-:Y:S05]  /*8e00*/  BPT.TRAP 0x1 ;  /* 0x000000040000795c */ /* 0x000fea0000300000 */
[----:B------:R-:W-:-:S04]  /*8e10*/  MOV R3, 0x0 ;  /* 0x0000000000037802 */ /* 0x000fc80000000f00 */
[----:B------:R-:W-:Y:S05]  /*8e20*/  RET.REL.NODEC R2 `(_ZN7cutlass13device_kernelINS_4conv6kernel13ConvUniversalINS1_16ConvProblemShapeILNS1_8OperatorE2ELi2EEENS1_10collective14CollectiveConvINS1_47MainloopSm100TmaUmmaWarpSpecializedImplicitGemmILS5_2ELi13ELi2ELi1ELi2EN4cute5tupleIJNSA_1CILi1EEESD_SD_EEEEENSB_IJNSC_ILi64EEENSB_IJSG_EEESH_EEENS_6half_tESJ_NSA_8TiledMMAINSA_8MMA_AtomIJNSA_20SM100_MMA_F16BF16_SSISJ_SJ_fLi64ELi64ELNSA_4UMMA5MajorE1ELSO_1ELNSN_7ScaleInE0ELSP_0EEEEEENSA_6LayoutISE_NSB_IJNSC_ILi0EEEST_ST_EEEEENSB_IJNSA_10UnderscoreESW_SW_EEEEENS7_6detail27Sm100ImplicitGemmTileTraitsINSA_13SM90_TMA_LOADENSA_14ComposedLayoutINSA_7SwizzleILi3ELi4ELi3EEENSA_18smem_ptr_flag_bitsILi16EEENSS_INSB_IJSG_NSC_ILi8EEEEEENSB_IJSD_SG_EEEEEEEvEENS10_INSA_20SM90_TMA_LOAD_IM2COLES1B_vEEEENS_8epilogue10collective18CollectiveEpilogueINS1G_23Sm100TmaWarpSpecializedILi3ELi2ELi16ELb1ELb0EEEJSI_NSB_IJNSS_ISG_SD_EENSS_INSC_ILi32EEESD_EEEEESJ_NSB_IJlNSB_IJSD_llEEEST_EEESJ_S1Q_NS1G_6fusion15FusionCallbacksIS1K_NS1R_17LinearCombinationISJ_fSJ_fLNS_15FloatRoundStyleE2EEESI_S1O_JEEENSA_5SM1004TMEM4LOAD26SM100_TMEM_LOAD_16dp256b4xES11_NS12_INS13_ILi2ELi4ELi3EEES16_NSS_INSB_IJS17_S1M_EEENSB_IJS1M_SD_EEEEEEENSA_17SM75_U32x4_LDSM_NENSA_14SM90_TMA_STOREES25_NSA_17SM90_U32x4_STSM_NENSA_39AutoVectorizingCopyWithAssumedAlignmentILi128EEEEEEvvEEEEvNT_6ParamsE) ;  /* 0xffffff7002747950 */ /* 0x000fea0003c3ffff */
        .weak           $__internal_1_$__cuda_sm10x_tcgen05_guardrail_trap_phase_invalid_during_alloc
        .type           $__internal_1_$__cuda_sm10x_tcgen05_guardrail_trap_phase_invalid_during_alloc,@function
        .size           $__internal_1_$__cuda_sm10x_tcgen05_guardrail_trap_phase_invalid_during_alloc,($__internal_2_$__cuda_sm10x_tcgen05_guardrail_trap_unallocated_columns_being_dealloced - $__internal_1_$__cuda_sm10x_tcgen05_guardrail_trap_phase_invalid_during_alloc)
$__internal_1_$__cuda_sm10x_tcgen05_guardrail_trap_phase_invalid_during_alloc:
[----:B------:R-:W-:Y:S05]  /*8e30*/  BPT.TRAP 0x1 ;  /* 0x000000040000795c */ /* 0x000fea0000300000 */
[----:B------:R-:W-:-:S04]  /*8e40*/  HFMA2 R3, -RZ, RZ, 0, 0 ;  /* 0x00000000ff037431 */ /* 0x000fc800000001ff */
[----:B------:R-:W-:Y:S05]  /*8e50*/  RET.REL.NODEC R2 `(_ZN7cutlass13device_kernelINS_4conv6kernel13ConvUniversalINS1_16ConvProblemShapeILNS1_8OperatorE2ELi2EEENS1_10collective14CollectiveConvINS1_47MainloopSm100TmaUmmaWarpSpecializedImplicitGemmILS5_2ELi13ELi2ELi1ELi2EN4cute5tupleIJNSA_1CILi1EEESD_SD_EEEEENSB_IJNSC_ILi64EEENSB_IJSG_EEESH_EEENS_6half_tESJ_NSA_8TiledMMAINSA_8MMA_AtomIJNSA_20SM100_MMA_F16BF16_SSISJ_SJ_fLi64ELi64ELNSA_4UMMA5MajorE1ELSO_1ELNSN_7ScaleInE0ELSP_0EEEEEENSA_6LayoutISE_NSB_IJNSC_ILi0EEEST_ST_EEEEENSB_IJNSA_10UnderscoreESW_SW_EEEEENS7_6detail27Sm100ImplicitGemmTileTraitsINSA_13SM90_TMA_LOADENSA_14ComposedLayoutINSA_7SwizzleILi3ELi4ELi3EEENSA_18smem_ptr_flag_bitsILi16EEENSS_INSB_IJSG_NSC_ILi8EEEEEENSB_IJSD_SG_EEEEEEEvEENS10_INSA_20SM90_TMA_LOAD_IM2COLES1B_vEEEENS_8epilogue10collective18CollectiveEpilogueINS1G_23Sm100TmaWarpSpecializedILi3ELi2ELi16ELb1ELb0EEEJSI_NSB_IJNSS_ISG_SD_EENSS_INSC_ILi32EEESD_EEEEESJ_NSB_IJlNSB_IJSD_llEEEST_EEESJ_S1Q_NS1G_6fusion15FusionCallbacksIS1K_NS1R_17LinearCombinationISJ_fSJ_fLNS_15FloatRoundStyleE2EEESI_S1O_JEEENSA_5SM1004TMEM4LOAD26SM100_TMEM_LOAD_16dp256b4xES11_NS12_INS13_ILi2ELi4ELi3EEES16_NSS_INSB_IJS17_S1M_EEENSB_IJS1M_SD_EEEEEEENSA_17SM75_U32x4_LDSM_NENSA_14SM90_TMA_STOREES25_NSA_17SM90_U32x4_STSM_NENSA_39AutoVectorizingCopyWithAssumedAlignmentILi128EEEEEEvvEEEEvNT_6ParamsE) ;  /* 0xffffff7002687950 */ /* 0x000fea0003c3ffff */
        .weak           $__internal_2_$__cuda_sm10x_tcgen05_guardrail_trap_unallocated_columns_being_dealloced
        .type           $__internal_2_$__cuda_sm10x_tcgen05_guardrail_trap_unallocated_columns_being_dealloced,@function
        .size           $__internal_2_$__cuda_sm10x_tcgen05_guardrail_trap_unallocated_columns_being_dealloced,(.L_x_171 - $__internal_2_$__cuda_sm10x_tcgen05_guardrail_trap_unallocated_columns_being_dealloced)
$__internal_2_$__cuda_sm10x_tcgen05_guardrail_trap_unallocated_columns_being_dealloced:
[----:B------:R-:W-:Y:S05]  /*8e60*/  BPT.TRAP 0x1 ;  /* 0x000000040000795c */ /* 0x000fea0000300000 */
[----:B------:R-:W-:-:S04]  /*8e70*/  MOV R3, 0x0 ;  /* 0x0000000000037802 */ /* 0x000fc80000000f00 */
[----:B------:R-:W-:Y:S05]  /*8e80*/  RET.REL.NODEC R2 `(_ZN7cutlass13device_kernelINS_4conv6kernel13ConvUniversalINS1_16ConvProblemShapeILNS1_8OperatorE2ELi2EEENS1_10collective14CollectiveConvINS1_47MainloopSm100TmaUmmaWarpSpecializedImplicitGemmILS5_2ELi13ELi2ELi1ELi2EN4cute5tupleIJNSA_1CILi1EEESD_SD_EEEEENSB_IJNSC_ILi64EEENSB_IJSG_EEESH_EEENS_6half_tESJ_NSA_8TiledMMAINSA_8MMA_AtomIJNSA_20SM100_MMA_F16BF16_SSISJ_SJ_fLi64ELi64ELNSA_4UMMA5MajorE1ELSO_1ELNSN_7ScaleInE0ELSP_0EEEEEENSA_6LayoutISE_NSB_IJNSC_ILi0EEEST_ST_EEEEENSB_IJNSA_10UnderscoreESW_SW_EEEEENS7_6detail27Sm100ImplicitGemmTileTraitsINSA_13SM90_TMA_LOADENSA_14ComposedLayoutINSA_7SwizzleILi3ELi4ELi3EEENSA_18smem_ptr_flag_bitsILi16EEENSS_INSB_IJSG_NSC_ILi8EEEEEENSB_IJSD_SG_EEEEEEEvEENS10_INSA_20SM90_TMA_LOAD_IM2COLES1B_vEEEENS_8epilogue10collective18CollectiveEpilogueINS1G_23Sm100TmaWarpSpecializedILi3ELi2ELi16ELb1ELb0EEEJSI_NSB_IJNSS_ISG_SD_EENSS_INSC_ILi32EEESD_EEEEESJ_NSB_IJlNSB_IJSD_llEEEST_EEESJ_S1Q_NS1G_6fusion15FusionCallbacksIS1K_NS1R_17LinearCombinationISJ_fSJ_fLNS_15FloatRoundStyleE2EEESI_S1O_JEEENSA_5SM1004TMEM4LOAD26SM100_TMEM_LOAD_16dp256b4xES11_NS12_INS13_ILi2ELi4ELi3EEES16_NSS_INSB_IJS17_S1M_EEENSB_IJS1M_SD_EEEEEEENSA_17SM75_U32x4_LDSM_NENSA_14SM90_TMA_STOREES25_NSA_17SM90_U32x4_STSM_NENSA_39AutoVectorizingCopyWithAssumedAlignmentILi128EEEEEEvvEEEEvNT_6ParamsE) ;  /* 0xffffff70025c7950 */ /* 0x000fea0003c3ffff */
.L_x_170:
[----:B------:R-:W-:-:S00]  /*8e90*/  BRA `(.L_x_170) ;  /* 0xfffffffc00fc7947 */ /* 0x000fc0000383ffff */
[----:B------:R-:W-:-:S00]  /*8ea0*/  NOP ;  /* 0x0000000000007918 */ /* 0x000fc00000000000 */
        /* <DEDUP_REMOVED lines=13> */
.L_x_171:


//--------------------- .nv.global.init           --------------------------
	.section	.nv.global.init,"aw",@progbits
.nv.global.init:
	.type		$str$29,@object
	.size		$str$29,($str$30 - $str$29)
$str$29:
        /*0000*/ 	.byte	0x28, 0x61, 0x64, 0x64, 0x72, 0x65, 0x73, 0x73, 0x20, 0x26, 0x20, 0x6d, 0x61, 0x73, 0x6b, 0x29
        /*0010*/ 	.byte	0x20, 0x3d, 0x3d, 0x20, 0x30, 0x00
	.type		$str$30,@object
	.size		$str$30,($str$28 - $str$30)
$str$30:
        /*0016*/ 	.byte	0x2f, 0x74, 0x6d, 0x70, 0x2f, 0x63, 0x75, 0x74, 0x6c, 0x61, 0x73, 0x73, 0x5f, 0x73, 0x77, 0x65
        /*0026*/ 	.byte	0x65, 0x70, 0x5f, 0x73, 0x72, 0x63, 0x2f, 0x69, 0x6e, 0x63, 0x6c, 0x75, 0x64, 0x65, 0x2f, 0x63
        /*0036*/ 	.byte	0x75, 0x74, 0x65, 0x2f, 0x70, 0x6f, 0x69, 0x6e, 0x74, 0x65, 0x72, 0x5f, 0x66, 0x6c, 0x61, 0x67
        /*0046*/ 	.byte	0x67, 0x65, 0x64, 0x2e, 0x68, 0x70, 0x70, 0x00
	.type		$str$28,@object
	.size		$str$28,($str$27 - $str$28)
$str$28:
        /*004e*/ 	.byte	0x2f, 0x74, 0x6d, 0x70, 0x2f, 0x63, 0x75, 0x74, 0x6c, 0x61, 0x73, 0x73, 0x5f, 0x73, 0x77, 0x65
        /*005e*/ 	.byte	0x65, 0x70, 0x5f, 0x73, 0x72, 0x63, 0x2f, 0x69, 0x6e, 0x63, 0x6c, 0x75, 0x64, 0x65, 0x2f, 0x63
        /*006e*/ 	.byte	0x75, 0x74, 0x65, 0x2f, 0x61, 0x74, 0x6f, 0x6d, 0x2f, 0x63, 0x6f, 0x70, 0x79, 0x5f, 0x74, 0x72
        /*007e*/ 	.byte	0x61, 0x69, 0x74, 0x73, 0x5f, 0x73, 0x6d, 0x31, 0x30, 0x30, 0x2e, 0x68, 0x70, 0x70, 0x00
	.type		$str$27,@object
	.size		$str$27,(__unnamed_1 - $str$27)
$str$27:
        /*008d*/ 	.byte	0x28, 0x28, 0x75, 0x69, 0x6e, 0x74, 0x33, 0x32, 0x5f, 0x74, 0x28, 0x74, 0x68, 0x72, 0x65, 0x61
        /*009d*/ 	.byte	0x64, 0x49, 0x64, 0x78, 0x2e, 0x78, 0x29, 0x20, 0x2f, 0x20, 0x33, 0x32, 0x29, 0x20, 0x25, 0x20
        /*00ad*/ 	.byte	0x34, 0x29, 0x20, 0x3d, 0x3d, 0x20, 0x28, 0x28, 0x28, 0x74, 0x6d, 0x65, 0x6d, 0x5f, 0x61, 0x64
        /*00bd*/ 	.byte	0x64, 0x72, 0x20, 0x3e, 0x3e, 0x20, 0x31, 0x36, 0x29, 0x20, 0x2f, 0x20, 0x33, 0x32, 0x29, 0x20
        /*00cd*/ 	.byte	0x25, 0x20, 0x34, 0x29, 0x00
	.type		__unnamed_1,@object
	.size		__unnamed_1,(__unnamed_2 - __unnamed_1)
__unnamed_1:
        /*00d2*/ 	.byte	0x61, 0x75, 0x74, 0x6f, 0x20, 0x63, 0x75, 0x74, 0x65, 0x3a, 0x3a, 0x61, 0x73, 0x5f, 0x70, 0x6f
        /* <DEDUP_REMOVED lines=24> */
        /*0262*/ 	.byte	0x3e, 0x3e, 0x3e, 0x5d, 0x00
	.type		__unnamed_2,@object
	.size		__unnamed_2,(.L_2 - __unnamed_2)
__unnamed_2:
        /* <DEDUP_REMOVED lines=46> */
.L_2:


//--------------------- .nv.shared._ZN7cutlass13device_kernelINS_4conv6kernel13ConvUniversalINS1_16ConvProblemShapeILNS1_8OperatorE2ELi2EEENS1_10collective14CollectiveConvINS1_47MainloopSm100TmaUmmaWarpSpecializedImplicitGemmILS5_2ELi13ELi2ELi1ELi2EN4cute5tupleIJNSA_1CILi1EEESD_SD_EEEEENSB_IJNSC_ILi64EEENSB_IJSG_EEESH_EEENS_6half_tESJ_NSA_8TiledMMAINSA_8MMA_AtomIJNSA_20SM100_MMA_F16BF16_SSISJ_SJ_fLi64ELi64ELNSA_4UMMA5MajorE1ELSO_1ELNSN_7ScaleInE0ELSP_0EEEEEENSA_6LayoutISE_NSB_IJNSC_ILi0EEEST_ST_EEEEENSB_IJNSA_10UnderscoreESW_SW_EEEEENS7_6detail27Sm100ImplicitGemmTileTraitsINSA_13SM90_TMA_LOADENSA_14ComposedLayoutINSA_7SwizzleILi3ELi4ELi3EEENSA_18smem_ptr_flag_bitsILi16EEENSS_INSB_IJSG_NSC_ILi8EEEEEENSB_IJSD_SG_EEEEEEEvEENS10_INSA_20SM90_TMA_LOAD_IM2COLES1B_vEEEENS_8epilogue10collective18CollectiveEpilogueINS1G_23Sm100TmaWarpSpecializedILi3ELi2ELi16ELb1ELb0EEEJSI_NSB_IJNSS_ISG_SD_EENSS_INSC_ILi32EEESD_EEEEESJ_NSB_IJlNSB_IJSD_llEEEST_EEESJ_S1Q_NS1G_6fusion15FusionCallbacksIS1K_NS1R_17LinearCombinationISJ_fSJ_fLNS_15FloatRoundStyleE2EEESI_S1O_JEEENSA_5SM1004TMEM4LOAD26SM100_TMEM_LOAD_16dp256b4xES11_NS12_INS13_ILi2ELi4ELi3EEES16_NSS_INSB_IJS17_S1M_EEENSB_IJS1M_SD_EEEEEEENSA_17SM75_U32x4_LDSM_NENSA_14SM90_TMA_STOREES25_NSA_17SM90_U32x4_STSM_NENSA_39AutoVectorizingCopyWithAssumedAlignmentILi128EEEEEEvvEEEEvNT_6ParamsE --------------------------
	.section	.nv.shared._ZN7cutlass13device_kernelINS_4conv6kernel13ConvUniversalINS1_16ConvProblemShapeILNS1_8OperatorE2ELi2EEENS1_10collective14CollectiveConvINS1_47MainloopSm100TmaUmmaWarpSpecializedImplicitGemmILS5_2ELi13ELi2ELi1ELi2EN4cute5tupleIJNSA_1CILi1EEESD_SD_EEEEENSB_IJNSC_ILi64EEENSB_IJSG_EEESH_EEENS_6half_tESJ_NSA_8TiledMMAINSA_8MMA_AtomIJNSA_20SM100_MMA_F16BF16_SSISJ_SJ_fLi64ELi64ELNSA_4UMMA5MajorE1ELSO_1ELNSN_7ScaleInE0ELSP_0EEEEEENSA_6LayoutISE_NSB_IJNSC_ILi0EEEST_ST_EEEEENSB_IJNSA_10UnderscoreESW_SW_EEEEENS7_6detail27Sm100ImplicitGemmTileTraitsINSA_13SM90_TMA_LOADENSA_14ComposedLayoutINSA_7SwizzleILi3ELi4ELi3EEENSA_18smem_ptr_flag_bitsILi16EEENSS_INSB_IJSG_NSC_ILi8EEEEEENSB_IJSD_SG_EEEEEEEvEENS10_INSA_20SM90_TMA_LOAD_IM2COLES1B_vEEEENS_8epilogue10collective18CollectiveEpilogueINS1G_23Sm100TmaWarpSpecializedILi3ELi2ELi16ELb1ELb0EEEJSI_NSB_IJNSS_ISG_SD_EENSS_INSC_ILi32EEESD_EEEEESJ_NSB_IJlNSB_IJSD_llEEEST_EEESJ_S1Q_NS1G_6fusion15FusionCallbacksIS1K_NS1R_17LinearCombinationISJ_fSJ_fLNS_15FloatRoundStyleE2EEESI_S1O_JEEENSA_5SM1004TMEM4LOAD26SM100_TMEM_LOAD_16dp256b4xES11_NS12_INS13_ILi2ELi4ELi3EEES16_NSS_INSB_IJS17_S1M_EEENSB_IJS1M_SD_EEEEEEENSA_17SM75_U32x4_LDSM_NENSA_14SM90_TMA_STOREES25_NSA_17SM90_U32x4_STSM_NENSA_39AutoVectorizingCopyWithAssumedAlignmentILi128EEEEEEvvEEEEvNT_6ParamsE,"aw",@nobits
	.sectionflags	@""
	.align	16
	.zero		1024


//--------------------- .nv.shared.reserved.0     --------------------------
	.section	.nv.shared.reserved.0,"aw",@nobits
	.weak		__nv_reservedSMEM_offset_0_alias
	.size		__nv_reservedSMEM_offset_0_alias, 0, 64
	.other		__nv_reservedSMEM_offset_0_alias,@"STO_CUDA_RESERVED_SHARED STV_DEFAULT"
__nv_reservedSMEM_offset_0_alias:
	.zero		0
.nv.shared.reserved.0:
	.zero		64
	.weak		__nv_reservedSMEM_tcgen05_partition
	.type		__nv_reservedSMEM_tcgen05_partition,@object
	.size		__nv_reservedSMEM_tcgen05_partition,(.L_0 - __nv_reservedSMEM_tcgen05_partition)
__nv_reservedSMEM_tcgen05_partition:
	.zero		32
.L_0:


//--------------------- .nv.global                --------------------------
	.section	.nv.global,"aw",@nobits
.nv.global:
	.type		_ZN39_INTERNAL_e24c2618_4_k_cu_a7819578_31794cute1_E,@object
	.size		_ZN39_INTERNAL_e24c2618_4_k_cu_a7819578_31794cute1_E,(_ZN39_INTERNAL_e24c2618_4_k_cu_a7819578_31794cuda3std3__45__cpo6cbeginE - _ZN39_INTERNAL_e24c2618_4_k_cu_a7819578_31794cute1_E)
_ZN39_INTERNAL_e24c2618_4_k_cu_a7819578_31794cute1_E:
	.zero		1
	.type		_ZN39_INTERNAL_e24c2618_4_k_cu_a7819578_31794cuda3std3__45__cpo6cbeginE,@object
	.size		_ZN39_INTERNAL_e24c2618_4_k_cu_a7819578_31794cuda3std3__45__cpo6cbeginE,(_ZN39_INTERNAL_e24c2618_4_k_cu_a7819578_31794cuda3std3__48in_placeE - _ZN39_INTERNAL_e24c2618_4_k_cu_a7819578_31794cuda3std3__45__cpo6cbeginE)
_ZN39_INTERNAL_e24c2618_4_k_cu_a7819578_31794cuda3std3__45__cpo6cbeginE:
	.zero		1
	.type		_ZN39_INTERNAL_e24c2618_4_k_cu_a7819578_31794cuda3std3__48in_placeE,@object
	.size		_ZN39_INTERNAL_e24c2618_4_k_cu_a7819578_31794cuda3std3__48in_placeE,(_ZN39_INTERNAL_e24c2618_4_k_cu_a7819578_31794cuda3std6ranges3__45__cpo9iter_moveE - _ZN39_INTERNAL_e24c2618_4_k_cu_a7819578_31794cuda3std3__48in_placeE)
_ZN39_INTERNAL_e24c2618_4_k_cu_a7819578_31794cuda3std3__48in_placeE:
	.zero		1
	.type		_ZN39_INTERNAL_e24c2618_4_k_cu_a7819578_31794cuda3std6ranges3__45__cpo9iter_moveE,@object
	.size		_ZN39_INTERNAL_e24c2618_4_k_cu_a7819578_31794cuda3std6ranges3__45__cpo9iter_moveE,(_ZN39_INTERNAL_e24c2618_4_k_cu_a7819578_31794cuda3std3__45__cpo5beginE - _ZN39_INTERNAL_e24c2618_4_k_cu_a7819578_31794cuda3std6ranges3__45__cpo9iter_moveE)
_ZN39_INTERNAL_e24c2618_4_k_cu_a7819578_31794cuda3std6ranges3__45__cpo9iter_moveE:
	.zero		1
	.type		_ZN39_INTERNAL_e24c2618_4_k_cu_a7819578_31794cuda3std3__45__cpo5beginE,@object
	.size		_ZN39_INTERNAL_e24c2618_4_k_cu_a7819578_31794cuda3std3__45__cpo5beginE,(_ZN39_INTERNAL_e24c2618_4_k_cu_a7819578_31794cuda3std3__441_GLOBAL__N__e24c2618_4_k_cu_a7819578_31796ignoreE - _ZN39_INTERNAL_e24c2618_4_k_cu_a7819578_31794cuda3std3__45__cpo5beginE)
_ZN39_INTERNAL_e24c2618_4_k_cu_a7819578_31794cuda3std3__45__cpo5beginE:
	.zero		1
	.type		_ZN39_INTERNAL_e24c2618_4_k_cu_a7819578_31794cuda3std3__441_GLOBAL__N__e24c2618_4_k_cu_a7819578_31796ignoreE,@object
	.size		_ZN39_INTERNAL_e24c2618_4_k_cu_a7819578_31794cuda3std3__441_GLOBAL__N__e24c2618_4_k_cu_a7819578_31796ignoreE,(_ZN39_INTERNAL_e24c2618_4_k_cu_a7819578_31794cute7productE - _ZN39_INTERNAL_e24c2618_4_k_cu_a7819578_31794cuda3std3__441_GLOBAL__N__e24c2618_4_k_cu_a7819578_31796ignoreE)
_ZN39_INTERNAL_e24c2618_4_k_cu_a7819578_31794cuda3std3__441_GLOBAL__N__e24c2618_4_k_cu_a7819578_31796ignoreE:
	.zero		1
	.type		_ZN39_INTERNAL_e24c2618_4_k_cu_a7819578_31794cute7productE,@object
	.size		_ZN39_INTERNAL_e24c2618_4_k_cu_a7819578_31794cute7productE,(_ZN39_INTERNAL_e24c2618_4_k_cu_a7819578_31794cuda3std3__45__cpo3endE - _ZN39_INTERNAL_e24c2618_4_k_cu_a7819578_31794cute7productE)
_ZN39_INTERNAL_e24c2618_4_k_cu_a7819578_31794cute7productE:
	.zero		1
	.type		_ZN39_INTERNAL_e24c2618_4_k_cu_a7819578_31794cuda3std3__45__cpo3endE,@object
	.size		_ZN39_INTERNAL_e24c2618_4_k_cu_a7819578_31794cuda3std3__45__cpo3endE,(_ZN39_INTERNAL_e24c2618_4_k_cu_a7819578_31794cuda3std3__419piecewise_constructE - _ZN39_INTERNAL_e24c2618_4_k_cu_a7819578_31794cuda3std3__45__cpo3endE)
_ZN39_INTERNAL_e24c2618_4_k_cu_a7819578_31794cuda3std3__45__cpo3endE:
	.zero		1
	.type		_ZN39_INTERNAL_e24c2618_4_k_cu_a7819578_31794cuda3std3__419piecewise_constructE,@object
	.size		_ZN39_INTERNAL_e24c2618_4_k_cu_a7819578_31794cuda3std3__419piecewise_constructE,(_ZN39_INTERNAL_e24c2618_4_k_cu_a7819578_31794cuda3std3__45__cpo4cendE - _ZN39_INTERNAL_e24c2618_4_k_cu_a7819578_31794cuda3std3__419piecewise_constructE)
_ZN39_INTERNAL_e24c2618_4_k_cu_a7819578_31794cuda3std3__419piecewise_constructE:
	.zero		1
	.type		_ZN39_INTERNAL_e24c2618_4_k_cu_a7819578_31794cuda3std3__45__cpo4cendE,@object
	.size		_ZN39_INTERNAL_e24c2618_4_k_cu_a7819578_31794cuda3std3__45__cpo4cendE,(_ZN39_INTERNAL_e24c2618_4_k_cu_a7819578_31794cuda3std6ranges3__45__cpo4swapE - _ZN39_INTERNAL_e24c2618_4_k_cu_a7819578_31794cuda3std3__45__cpo4cendE)
_ZN39_INTERNAL_e24c2618_4_k_cu_a7819578_31794cuda3std3__45__cpo4cendE:
	.zero		1
	.type		_ZN39_INTERNAL_e24c2618_4_k_cu_a7819578_31794cuda3std6ranges3__45__cpo4swapE,@object
	.size		_ZN39_INTERNAL_e24c2618_4_k_cu_a7819578_31794cuda3std6ranges3__45__cpo4swapE,(.L_10 - _ZN39_INTERNAL_e24c2618_4_k_cu_a7819578_31794cuda3std6ranges3__45__cpo4swapE)
_ZN39_INTERNAL_e24c2618_4_k_cu_a7819578_31794cuda3std6ranges3__45__cpo4swapE:
	.zero		1
.L_10:


//--------------------- .nv.constant0._ZN7cutlass13device_kernelINS_4conv6kernel13ConvUniversalINS1_16ConvProblemShapeILNS1_8OperatorE2ELi2EEENS1_10collective14CollectiveConvINS1_47MainloopSm100TmaUmmaWarpSpecializedImplicitGemmILS5_2ELi13ELi2ELi1ELi2EN4cute5tupleIJNSA_1CILi1EEESD_SD_EEEEENSB_IJNSC_ILi64EEENSB_IJSG_EEESH_EEENS_6half_tESJ_NSA_8TiledMMAINSA_8MMA_AtomIJNSA_20SM100_MMA_F16BF16_SSISJ_SJ_fLi64ELi64ELNSA_4UMMA5MajorE1ELSO_1ELNSN_7ScaleInE0ELSP_0EEEEEENSA_6LayoutISE_NSB_IJNSC_ILi0EEEST_ST_EEEEENSB_IJNSA_10UnderscoreESW_SW_EEEEENS7_6detail27Sm100ImplicitGemmTileTraitsINSA_13SM90_TMA_LOADENSA_14ComposedLayoutINSA_7SwizzleILi3ELi4ELi3EEENSA_18smem_ptr_flag_bitsILi16EEENSS_INSB_IJSG_NSC_ILi8EEEEEENSB_IJSD_SG_EEEEEEEvEENS10_INSA_20SM90_TMA_LOAD_IM2COLES1B_vEEEENS_8epilogue10collective18CollectiveEpilogueINS1G_23Sm100TmaWarpSpecializedILi3ELi2ELi16ELb1ELb0EEEJSI_NSB_IJNSS_ISG_SD_EENSS_INSC_ILi32EEESD_EEEEESJ_NSB_IJlNSB_IJSD_llEEEST_EEESJ_S1Q_NS1G_6fusion15FusionCallbacksIS1K_NS1R_17LinearCombinationISJ_fSJ_fLNS_15FloatRoundStyleE2EEESI_S1O_JEEENSA_5SM1004TMEM4LOAD26SM100_TMEM_LOAD_16dp256b4xES11_NS12_INS13_ILi2ELi4ELi3EEES16_NSS_INSB_IJS17_S1M_EEENSB_IJS1M_SD_EEEEEEENSA_17SM75_U32x4_LDSM_NENSA_14SM90_TMA_STOREES25_NSA_17SM90_U32x4_STSM_NENSA_39AutoVectorizingCopyWithAssumedAlignmentILi128EEEEEEvvEEEEvNT_6ParamsE --------------------------
	.section	.nv.constant0._ZN7cutlass13device_kernelINS_4conv6kernel13ConvUniversalINS1_16ConvProblemShapeILNS1_8OperatorE2ELi2EEENS1_10collective14CollectiveConvINS1_47MainloopSm100TmaUmmaWarpSpecializedImplicitGemmILS5_2ELi13ELi2ELi1ELi2EN4cute5tupleIJNSA_1CILi1EEESD_SD_EEEEENSB_IJNSC_ILi64EEENSB_IJSG_EEESH_EEENS_6half_tESJ_NSA_8TiledMMAINSA_8MMA_AtomIJNSA_20SM100_MMA_F16BF16_SSISJ_SJ_fLi64ELi64ELNSA_4UMMA5MajorE1ELSO_1ELNSN_7ScaleInE0ELSP_0EEEEEENSA_6LayoutISE_NSB_IJNSC_ILi0EEEST_ST_EEEEENSB_IJNSA_10UnderscoreESW_SW_EEEEENS7_6detail27Sm100ImplicitGemmTileTraitsINSA_13SM90_TMA_LOADENSA_14ComposedLayoutINSA_7SwizzleILi3ELi4ELi3EEENSA_18smem_ptr_flag_bitsILi16EEENSS_INSB_IJSG_NSC_ILi8EEEEEENSB_IJSD_SG_EEEEEEEvEENS10_INSA_20SM90_TMA_LOAD_IM2COLES1B_vEEEENS_8epilogue10collective18CollectiveEpilogueINS1G_23Sm100TmaWarpSpecializedILi3ELi2ELi16ELb1ELb0EEEJSI_NSB_IJNSS_ISG_SD_EENSS_INSC_ILi32EEESD_EEEEESJ_NSB_IJlNSB_IJSD_llEEEST_EEESJ_S1Q_NS1G_6fusion15FusionCallbacksIS1K_NS1R_17LinearCombinationISJ_fSJ_fLNS_15FloatRoundStyleE2EEESI_S1O_JEEENSA_5SM1004TMEM4LOAD26SM100_TMEM_LOAD_16dp256b4xES11_NS12_INS13_ILi2ELi4ELi3EEES16_NSS_INSB_IJS17_S1M_EEENSB_IJS1M_SD_EEEEEEENSA_17SM75_U32x4_LDSM_NENSA_14SM90_TMA_STOREES25_NSA_17SM90_U32x4_STSM_NENSA_39AutoVectorizingCopyWithAssumedAlignmentILi128EEEEEEvvEEEEvNT_6ParamsE,"a",@progbits
	.sectionflags	@""
	.align	4
.nv.constant0._ZN7cutlass13device_kernelINS_4conv6kernel13ConvUniversalINS1_16ConvProblemShapeILNS1_8OperatorE2ELi2EEENS1_10collective14CollectiveConvINS1_47MainloopSm100TmaUmmaWarpSpecializedImplicitGemmILS5_2ELi13ELi2ELi1ELi2EN4cute5tupleIJNSA_1CILi1EEESD_SD_EEEEENSB_IJNSC_ILi64EEENSB_IJSG_EEESH_EEENS_6half_tESJ_NSA_8TiledMMAINSA_8MMA_AtomIJNSA_20SM100_MMA_F16BF16_SSISJ_SJ_fLi64ELi64ELNSA_4UMMA5MajorE1ELSO_1ELNSN_7ScaleInE0ELSP_0EEEEEENSA_6LayoutISE_NSB_IJNSC_ILi0EEEST_ST_EEEEENSB_IJNSA_10UnderscoreESW_SW_EEEEENS7_6detail27Sm100ImplicitGemmTileTraitsINSA_13SM90_TMA_LOADENSA_14ComposedLayoutINSA_7SwizzleILi3ELi4ELi3EEENSA_18smem_ptr_flag_bitsILi16EEENSS_INSB_IJSG_NSC_ILi8EEEEEENSB_IJSD_SG_EEEEEEEvEENS10_INSA_20SM90_TMA_LOAD_IM2COLES1B_vEEEENS_8epilogue10collective18CollectiveEpilogueINS1G_23Sm100TmaWarpSpecializedILi3ELi2ELi16ELb1ELb0EEEJSI_NSB_IJNSS_ISG_SD_EENSS_INSC_ILi32EEESD_EEEEESJ_NSB_IJlNSB_IJSD_llEEEST_EEESJ_S1Q_NS1G_6fusion15FusionCallbacksIS1K_NS1R_17LinearCombinationISJ_fSJ_fLNS_15FloatRoundStyleE2EEESI_S1O_JEEENSA_5SM1004TMEM4LOAD26SM100_TMEM_LOAD_16dp256b4xES11_NS12_INS13_ILi2ELi4ELi3EEES16_NSS_INSB_IJS17_S1M_EEENSB_IJS1M_SD_EEEEEEENSA_17SM75_U32x4_LDSM_NENSA_14SM90_TMA_STOREES25_NSA_17SM90_U32x4_STSM_NENSA_39AutoVectorizingCopyWithAssumedAlignmentILi128EEEEEEvvEEEEvNT_6ParamsE:
	.zero		2944


//--------------------- SYMBOLS --------------------------

	.type		.nv.reservedSmem.offset0,@object
	.size		.nv.reservedSmem.offset0,0x4
	.type		.nv.reservedSmem.cap,@object
	.size		.nv.reservedSmem.cap,0x4
	.type		__assertfail,@function
